	.target	sm_90a

	.elftype	@"ET_EXEC"


//--------------------- .note.nv.tkinfo           --------------------------
	.section	.note.nv.tkinfo,"",@"SHT_NOTE"
	.sectionflags	@"SHF_NOTE_NV_TKINFO"
	.tkinfo
        /*0018*/ 	.word	0x00000002
        /*0030*/ 	.string	""
        /*0030*/ 	.string	"ptxas"
        /*0030*/ 	.string	"Cuda compilation tools, release 13.0, V13.0.88"
        /*0030*/ 	.string	"Build cuda_13.0.r13.0/compiler.36424714_0"
        /*0030*/ 	.string	"-arch sm_90a -m 64 "



//--------------------- .note.nv.cuinfo           --------------------------
	.section	.note.nv.cuinfo,"",@"SHT_NOTE"
	.sectionflags	@"SHF_NOTE_NV_CUINFO"
        /*0018*/ 	.short	0x0002
        /*001a*/ 	.short	0x005a
        /*001c*/ 	.short	0x0082
	.zero		2


//--------------------- .nv.info                  --------------------------
	.section	.nv.info,"",@"SHT_CUDA_INFO"
	.align	4


	//----- nvinfo : EIATTR_REGCOUNT
	.align		4
        /*0000*/ 	.byte	0x04, 0x2f
        /*0002*/ 	.short	(.L_15 - .L_14)
	.align		4
.L_14:
        /*0004*/ 	.word	index@(_ZN7cutlass13device_kernelINS_4gemm6kernel13GemmUniversalIN4cute5tupleIJiiiiEEENS1_10collective13CollectiveMmaINS1_34MainloopSm90TmaGmmaWarpSpecializedILi2ENS5_IJNS4_1CILi1EEENSA_ILi8EEESB_EEENS1_32KernelTmaWarpSpecializedPingpongEEENS5_IJNSA_ILi64EEENSA_ILi256EEENSA_ILi128EEEEEENS_10bfloat16_tENS5_IJlSB_lEEESK_SL_NS4_8TiledMMAINS4_8MMA_AtomIJNS4_4SM904GMMA28MMA_64x256x16_F32BF16BF16_SSILNSP_5MajorE0ELSR_0ELNSP_7ScaleInE1ELSS_1EEEEEENS4_6LayoutINS5_IJSB_SB_SB_EEENS5_IJNSA_ILi0EEESX_SX_EEEEENS5_IJNS4_10UnderscoreES10_S10_EEEEENS4_23SM90_TMA_LOAD_MULTICASTENS4_14ComposedLayoutINS4_7SwizzleILi3ELi4ELi3EEENS4_18smem_ptr_flag_bitsILi16EEENSV_INS5_IJSC_SG_EEENS5_IJSG_SB_EEEEEEEvNS4_8identityENS4_13SM90_TMA_LOADES1C_vS1D_EENS_8epilogue10collective6detail29Sm90TmaWarpSpecializedAdapterINS1H_15DefaultEpilogueISK_SL_SL_NS1G_6thread17LinearCombinationISK_Li1EffLNS1L_9ScaleType4KindE0ELNS_15FloatRoundStyleE2ESK_EENS1_15EpilogueDefaultEEEEEvvEEEEvNT_6ParamsE)
        /*0008*/ 	.word	0x000000a8


	//----- nvinfo : EIATTR_FRAME_SIZE
	.align		4
.L_15:
        /*000c*/ 	.byte	0x04, 0x11
        /*000e*/ 	.short	(.L_17 - .L_16)
	.align		4
.L_16:
        /*0010*/ 	.word	index@(_ZN7cutlass13device_kernelINS_4gemm6kernel13GemmUniversalIN4cute5tupleIJiiiiEEENS1_10collective13CollectiveMmaINS1_34MainloopSm90TmaGmmaWarpSpecializedILi2ENS5_IJNS4_1CILi1EEENSA_ILi8EEESB_EEENS1_32KernelTmaWarpSpecializedPingpongEEENS5_IJNSA_ILi64EEENSA_ILi256EEENSA_ILi128EEEEEENS_10bfloat16_tENS5_IJlSB_lEEESK_SL_NS4_8TiledMMAINS4_8MMA_AtomIJNS4_4SM904GMMA28MMA_64x256x16_F32BF16BF16_SSILNSP_5MajorE0ELSR_0ELNSP_7ScaleInE1ELSS_1EEEEEENS4_6LayoutINS5_IJSB_SB_SB_EEENS5_IJNSA_ILi0EEESX_SX_EEEEENS5_IJNS4_10UnderscoreES10_S10_EEEEENS4_23SM90_TMA_LOAD_MULTICASTENS4_14ComposedLayoutINS4_7SwizzleILi3ELi4ELi3EEENS4_18smem_ptr_flag_bitsILi16EEENSV_INS5_IJSC_SG_EEENS5_IJSG_SB_EEEEEEEvNS4_8identityENS4_13SM90_TMA_LOADES1C_vS1D_EENS_8epilogue10collective6detail29Sm90TmaWarpSpecializedAdapterINS1H_15DefaultEpilogueISK_SL_SL_NS1G_6thread17LinearCombinationISK_Li1EffLNS1L_9ScaleType4KindE0ELNS_15FloatRoundStyleE2ESK_EENS1_15EpilogueDefaultEEEEEvvEEEEvNT_6ParamsE)
        /*0014*/ 	.word	0x00000000


	//----- nvinfo : EIATTR_MIN_STACK_SIZE
	.align		4
.L_17:
        /*0018*/ 	.byte	0x04, 0x12
        /*001a*/ 	.short	(.L_19 - .L_18)
	.align		4
.L_18:
        /*001c*/ 	.word	index@(_ZN7cutlass13device_kernelINS_4gemm6kernel13GemmUniversalIN4cute5tupleIJiiiiEEENS1_10collective13CollectiveMmaINS1_34MainloopSm90TmaGmmaWarpSpecializedILi2ENS5_IJNS4_1CILi1EEENSA_ILi8EEESB_EEENS1_32KernelTmaWarpSpecializedPingpongEEENS5_IJNSA_ILi64EEENSA_ILi256EEENSA_ILi128EEEEEENS_10bfloat16_tENS5_IJlSB_lEEESK_SL_NS4_8TiledMMAINS4_8MMA_AtomIJNS4_4SM904GMMA28MMA_64x256x16_F32BF16BF16_SSILNSP_5MajorE0ELSR_0ELNSP_7ScaleInE1ELSS_1EEEEEENS4_6LayoutINS5_IJSB_SB_SB_EEENS5_IJNSA_ILi0EEESX_SX_EEEEENS5_IJNS4_10UnderscoreES10_S10_EEEEENS4_23SM90_TMA_LOAD_MULTICASTENS4_14ComposedLayoutINS4_7SwizzleILi3ELi4ELi3EEENS4_18smem_ptr_flag_bitsILi16EEENSV_INS5_IJSC_SG_EEENS5_IJSG_SB_EEEEEEEvNS4_8identityENS4_13SM90_TMA_LOADES1C_vS1D_EENS_8epilogue10collective6detail29Sm90TmaWarpSpecializedAdapterINS1H_15DefaultEpilogueISK_SL_SL_NS1G_6thread17LinearCombinationISK_Li1EffLNS1L_9ScaleType4KindE0ELNS_15FloatRoundStyleE2ESK_EENS1_15EpilogueDefaultEEEEEvvEEEEvNT_6ParamsE)
        /*0020*/ 	.word	0x00000000
.L_19:


//--------------------- .nv.compat                --------------------------
	.section	.nv.compat,"",@"SHT_CUDA_COMPAT_INFO"
	.align	4
        /*0000*/ 	.byte	0x02, 0x09, 0x01, 0x00, 0x02, 0x02, 0x04, 0x00, 0x02, 0x05, 0x05, 0x00, 0x03, 0x07, 0x01, 0x01
        /*0010*/ 	.byte	0x02, 0x03, 0x01, 0x00, 0x02, 0x06, 0x01, 0x00, 0x04, 0x0b, 0x08, 0x00, 0x00, 0x00, 0x00, 0x00
        /*0020*/ 	.byte	0x00, 0x00, 0x00, 0x00


//--------------------- .nv.info._ZN7cutlass13device_kernelINS_4gemm6kernel13GemmUniversalIN4cute5tupleIJiiiiEEENS1_10collective13CollectiveMmaINS1_34MainloopSm90TmaGmmaWarpSpecializedILi2ENS5_IJNS4_1CILi1EEENSA_ILi8EEESB_EEENS1_32KernelTmaWarpSpecializedPingpongEEENS5_IJNSA_ILi64EEENSA_ILi256EEENSA_ILi128EEEEEENS_10bfloat16_tENS5_IJlSB_lEEESK_SL_NS4_8TiledMMAINS4_8MMA_AtomIJNS4_4SM904GMMA28MMA_64x256x16_F32BF16BF16_SSILNSP_5MajorE0ELSR_0ELNSP_7ScaleInE1ELSS_1EEEEEENS4_6LayoutINS5_IJSB_SB_SB_EEENS5_IJNSA_ILi0EEESX_SX_EEEEENS5_IJNS4_10UnderscoreES10_S10_EEEEENS4_23SM90_TMA_LOAD_MULTICASTENS4_14ComposedLayoutINS4_7SwizzleILi3ELi4ELi3EEENS4_18smem_ptr_flag_bitsILi16EEENSV_INS5_IJSC_SG_EEENS5_IJSG_SB_EEEEEEEvNS4_8identityENS4_13SM90_TMA_LOADES1C_vS1D_EENS_8epilogue10collective6detail29Sm90TmaWarpSpecializedAdapterINS1H_15DefaultEpilogueISK_SL_SL_NS1G_6thread17LinearCombinationISK_Li1EffLNS1L_9ScaleType4KindE0ELNS_15FloatRoundStyleE2ESK_EENS1_15EpilogueDefaultEEEEEvvEEEEvNT_6ParamsE --------------------------
	.section	.nv.info._ZN7cutlass13device_kernelINS_4gemm6kernel13GemmUniversalIN4cute5tupleIJiiiiEEENS1_10collective13CollectiveMmaINS1_34MainloopSm90TmaGmmaWarpSpecializedILi2ENS5_IJNS4_1CILi1EEENSA_ILi8EEESB_EEENS1_32KernelTmaWarpSpecializedPingpongEEENS5_IJNSA_ILi64EEENSA_ILi256EEENSA_ILi128EEEEEENS_10bfloat16_tENS5_IJlSB_lEEESK_SL_NS4_8TiledMMAINS4_8MMA_AtomIJNS4_4SM904GMMA28MMA_64x256x16_F32BF16BF16_SSILNSP_5MajorE0ELSR_0ELNSP_7ScaleInE1ELSS_1EEEEEENS4_6LayoutINS5_IJSB_SB_SB_EEENS5_IJNSA_ILi0EEESX_SX_EEEEENS5_IJNS4_10UnderscoreES10_S10_EEEEENS4_23SM90_TMA_LOAD_MULTICASTENS4_14ComposedLayoutINS4_7SwizzleILi3ELi4ELi3EEENS4_18smem_ptr_flag_bitsILi16EEENSV_INS5_IJSC_SG_EEENS5_IJSG_SB_EEEEEEEvNS4_8identityENS4_13SM90_TMA_LOADES1C_vS1D_EENS_8epilogue10collective6detail29Sm90TmaWarpSpecializedAdapterINS1H_15DefaultEpilogueISK_SL_SL_NS1G_6thread17LinearCombinationISK_Li1EffLNS1L_9ScaleType4KindE0ELNS_15FloatRoundStyleE2ESK_EENS1_15EpilogueDefaultEEEEEvvEEEEvNT_6ParamsE,"",@"SHT_CUDA_INFO"
	.sectionflags	@""
	.align	4


	//----- nvinfo : EIATTR_CUDA_API_VERSION
	.align		4
        /*0000*/ 	.byte	0x04, 0x37
        /*0002*/ 	.short	(.L_21 - .L_20)
.L_20:
        /*0004*/ 	.word	0x00000082


	//----- nvinfo : EIATTR_KPARAM_INFO
	.align		4
.L_21:
        /*0008*/ 	.byte	0x04, 0x17
        /*000a*/ 	.short	(.L_23 - .L_22)
.L_22:
        /*000c*/ 	.word	0x00000000
        /*0010*/ 	.short	0x0000
        /*0012*/ 	.short	0x0070
        /*0014*/ 	.byte	0x00, 0xf0, 0x01, 0x10


	//----- nvinfo : EIATTR_SPARSE_MMA_MASK
	.align		4
.L_23:
        /*0018*/ 	.byte	0x03, 0x50
        /*001a*/ 	.short	0x0000


	//----- nvinfo : EIATTR_MAXREG_COUNT
	.align		4
        /*001c*/ 	.byte	0x03, 0x1b
        /*001e*/ 	.short	0x00a8


	//----- nvinfo : EIATTR_NUM_BARRIERS
	.align		4
        /*0020*/ 	.byte	0x02, 0x4c
        /*0022*/ 	.byte	0x01
	.zero		1


	//----- nvinfo : EIATTR_EXTERNS
	.align		4
        /*0024*/ 	.byte	0x04, 0x0f
        /*0026*/ 	.short	(.L_25 - .L_24)


	//   ....[0]....
	.align		4
.L_24:
        /*0028*/ 	.word	index@(__assertfail)


	//----- nvinfo : EIATTR_MERCURY_ISA_VERSION
	.align		4
.L_25:
        /*002c*/ 	.byte	0x03, 0x5f
        /*002e*/ 	.short	0x0101


	//----- nvinfo : EIATTR_INT_WARP_WIDE_INSTR_OFFSETS
	.align		4
        /*0030*/ 	.byte	0x04, 0x31
        /*0032*/ 	.short	(.L_27 - .L_26)


	//   ....[0]....
.L_26:
        /*0034*/ 	.word	0x00000550


	//   ....[1]....
        /*0038*/ 	.word	0x00000590


	//   ....[2]....
        /*003c*/ 	.word	0x00000620


	//   ....[3]....
        /*0040*/ 	.word	0x00000650


	//   ....[4]....
        /*0044*/ 	.word	0x00000690


	//   ....[5]....
        /*0048*/ 	.word	0x000006a0


	//   ....[6]....
        /*004c*/ 	.word	0x00000760


	//   ....[7]....
        /*0050*/ 	.word	0x000007c0


	//   ....[8]....
        /*0054*/ 	.word	0x00002500


	//----- nvinfo : EIATTR_COOP_GROUP_MASK_REGIDS
	.align		4
.L_27:
        /*0058*/ 	.byte	0x04, 0x29
        /*005a*/ 	.short	(.L_29 - .L_28)


	//   ....[0]....
.L_28:
        /*005c*/ 	.word	0xffffffff


	//   ....[1]....
        /*0060*/ 	.word	0xffffffff


	//   ....[2]....
        /*0064*/ 	.word	0xffffffff


	//   ....[3]....
        /*0068*/ 	.word	0xffffffff


	//   ....[4]....
        /*006c*/ 	.word	0xffffffff


	//   ....[5]....
        /*0070*/ 	.word	0xffffffff


	//   ....[6]....
        /*0074*/ 	.word	0xffffffff


	//----- nvinfo : EIATTR_COOP_GROUP_INSTR_OFFSETS
	.align		4
.L_29:
        /*0078*/ 	.byte	0x04, 0x28
        /*007a*/ 	.short	(.L_31 - .L_30)


	//   ....[0]....
.L_30:
        /*007c*/ 	.word	0x00000060


	//   ....[1]....
        /*0080*/ 	.word	0x00000080


	//   ....[2]....
        /*0084*/ 	.word	0x00000180


	//   ....[3]....
        /*0088*/ 	.word	0x00000370


	//   ....[4]....
        /*008c*/ 	.word	0x000003b0


	//   ....[5]....
        /*0090*/ 	.word	0x000004a0


	//   ....[6]....
        /*0094*/ 	.word	0x000008d0


	//----- nvinfo : EIATTR_REG_RECONFIG
	.align		4
.L_31:
        /*0098*/ 	.byte	0x01, 0x54
	.zero		2


	//----- nvinfo : EIATTR_SYSCALL_OFFSETS
	.align		4
        /*009c*/ 	.byte	0x04, 0x46
        /*009e*/ 	.short	(.L_33 - .L_32)


	//   ....[0]....
.L_32:
        /*00a0*/ 	.word	0x00001820


	//----- nvinfo : EIATTR_MBARRIER_INSTR_OFFSETS
	.align		4
.L_33:
        /*00a4*/ 	.byte	0x04, 0x39
        /*00a6*/ 	.short	(.L_35 - .L_34)


	//   ....[0]....
.L_34:
        /*00a8*/ 	.word	0x00000320
        /*00ac*/ 	.word	0x000000ff
        /*00b0*/ 	.word	0x00000000
        /*00b4*/ 	.short	0x0100
        /*00b6*/ 	.byte	0x07
	.zero		1


	//   ....[1]....
        /*00b8*/ 	.word	0x00000330
        /*00bc*/ 	.word	0x000000ff
        /*00c0*/ 	.word	0x00000010
        /*00c4*/ 	.short	0x0100
        /*00c6*/ 	.byte	0x07
	.zero		1


	//   ....[2]....
        /*00c8*/ 	.word	0x00000340
        /*00cc*/ 	.word	0x000000ff
        /*00d0*/ 	.word	0x00000008
        /*00d4*/ 	.short	0x0100
        /*00d6*/ 	.byte	0x07
	.zero		1


	//   ....[3]....
        /*00d8*/ 	.word	0x00000350
        /*00dc*/ 	.word	0x000000ff
        /*00e0*/ 	.word	0x00000018
        /*00e4*/ 	.short	0x0100
        /*00e6*/ 	.byte	0x07
	.zero		1


	//   ....[4]....
        /*00e8*/ 	.word	0x000007a0
        /*00ec*/ 	.word	0x000000ff
        /*00f0*/ 	.word	0x00000050
        /*00f4*/ 	.short	0x0100
        /*00f6*/ 	.byte	0x0d
	.zero		1


	//   ....[5]....
        /*00f8*/ 	.word	0x000007e0
        /*00fc*/ 	.word	0x000000ff
        /*0100*/ 	.word	0x00000058
        /*0104*/ 	.short	0x0100
        /*0106*/ 	.byte	0x0d
	.zero		1


	//   ....[6]....
        /*0108*/ 	.word	0x00000810
        /*010c*/ 	.word	0x000000ff
        /*0110*/ 	.word	0x00000030
        /*0114*/ 	.short	0x0100
        /*0116*/ 	.byte	0x10
	.zero		1


	//   ....[7]....
        /*0118*/ 	.word	0x00000860
        /*011c*/ 	.word	0x000000ff
        /*0120*/ 	.word	0x00000038
        /*0124*/ 	.short	0x0100
        /*0126*/ 	.byte	0x10
	.zero		1


	//   ....[8]....
        /*0128*/ 	.word	0x00000870
        /*012c*/ 	.word	0x000000ff
        /*0130*/ 	.word	0x00000040
        /*0134*/ 	.short	0x0100
        /*0136*/ 	.byte	0x10
	.zero		1


	//   ....[9]....
        /*0138*/ 	.word	0x00000880
        /*013c*/ 	.word	0x000000ff
        /*0140*/ 	.word	0x00000048
        /*0144*/ 	.short	0x0100
        /*0146*/ 	.byte	0x10
	.zero		1


	//   ....[10]....
        /*0148*/ 	.word	0x00001700
        /*014c*/ 	.word	0x0000009c
        /*0150*/ 	.word	0x00000000
        /*0154*/ 	.short	0x010a
        /*0156*/ 	.byte	0x2d
	.zero		1


	//   ....[11]....
        /*0158*/ 	.word	0x000018b0
        /*015c*/ 	.word	0x00000003
        /*0160*/ 	.word	0x00000000
        /*0164*/ 	.short	0x010a
        /*0166*/ 	.byte	0x3f
	.zero		1


	//   ....[12]....
        /*0168*/ 	.word	0x00001910
        /*016c*/ 	.word	0x00000003
        /*0170*/ 	.word	0x00000000
        /*0174*/ 	.short	0x010a
        /*0176*/ 	.byte	0x3f
	.zero		1


	//   ....[13]....
        /*0178*/ 	.word	0x00001ea0
        /*017c*/ 	.word	0x000000ff
        /*0180*/ 	.word	0x00000000
        /*0184*/ 	.short	0x010a
        /*0186*/ 	.byte	0x07
	.zero		1


	//   ....[14]....
        /*0188*/ 	.word	0x00001ee0
        /*018c*/ 	.word	0x000000ff
        /*0190*/ 	.word	0x00000000
        /*0194*/ 	.short	0x010a
        /*0196*/ 	.byte	0x07
	.zero		1


	//   ....[15]....
        /*0198*/ 	.word	0x00002380
        /*019c*/ 	.word	0x00000005
        /*01a0*/ 	.word	0x00000000
        /*01a4*/ 	.short	0x0101
        /*01a6*/ 	.byte	0x3f
	.zero		1


	//   ....[16]....
        /*01a8*/ 	.word	0x00002480
        /*01ac*/ 	.word	0x0000009d
        /*01b0*/ 	.word	0x00000000
        /*01b4*/ 	.short	0x0101
        /*01b6*/ 	.byte	0x2e
	.zero		1


	//   ....[17]....
        /*01b8*/ 	.word	0x00002580
        /*01bc*/ 	.word	0x00000003
        /*01c0*/ 	.word	0x00000000
        /*01c4*/ 	.short	0x0101
        /*01c6*/ 	.byte	0x3f
	.zero		1


	//   ....[18]....
        /*01c8*/ 	.word	0x00002640
        /*01cc*/ 	.word	0x0000009c
        /*01d0*/ 	.word	0x00000010
        /*01d4*/ 	.short	0x010a
        /*01d6*/ 	.byte	0x2d
	.zero		1


	//   ....[19]....
        /*01d8*/ 	.word	0x0000a400
        /*01dc*/ 	.word	0x0000009f
        /*01e0*/ 	.word	0x00000000
        /*01e4*/ 	.short	0x0101
        /*01e6*/ 	.byte	0x2e
	.zero		1


	//   ....[20]....
        /*01e8*/ 	.word	0x0000ae20
        /*01ec*/ 	.word	0x0000000c
        /*01f0*/ 	.word	0x00000010
        /*01f4*/ 	.short	0x010a
        /*01f6*/ 	.byte	0x3f
	.zero		1


	//   ....[21]....
        /*01f8*/ 	.word	0x0000b320
        /*01fc*/ 	.word	0x00000004
        /*0200*/ 	.word	0x00000058
        /*0204*/ 	.short	0x0101
        /*0206*/ 	.byte	0x3f
	.zero		1


	//   ....[22]....
        /*0208*/ 	.word	0x0000ba30
        /*020c*/ 	.word	0x00000007
        /*0210*/ 	.word	0x00000000
        /*0214*/ 	.short	0x010a
        /*0216*/ 	.byte	0x3f
	.zero		1


	//   ....[23]....
        /*0218*/ 	.word	0x0000bab0
        /*021c*/ 	.word	0x00000003
        /*0220*/ 	.word	0x00000000
        /*0224*/ 	.short	0x010a
        /*0226*/ 	.byte	0x3f
	.zero		1


	//   ....[24]....
        /*0228*/ 	.word	0x0000bb10
        /*022c*/ 	.word	0x0000009e
        /*0230*/ 	.word	0x00000000
        /*0234*/ 	.short	0x010a
        /*0236*/ 	.byte	0x3f
	.zero		1


	//   ....[25]....
        /*0238*/ 	.word	0x0000bb60
        /*023c*/ 	.word	0x00000003
        /*0240*/ 	.word	0x00000000
        /*0244*/ 	.short	0x010a
        /*0246*/ 	.byte	0x3f
	.zero		1


	//   ....[26]....
        /*0248*/ 	.word	0x0000bbc0
        /*024c*/ 	.word	0x00000005
        /*0250*/ 	.word	0x00000000
        /*0254*/ 	.short	0x010a
        /*0256*/ 	.byte	0x3f
	.zero		1


	//   ....[27]....
        /*0258*/ 	.word	0x0000bc10
        /*025c*/ 	.word	0x0000009e
        /*0260*/ 	.word	0x00000010
        /*0264*/ 	.short	0x010a
        /*0266*/ 	.byte	0x3f
	.zero		1


	//   ....[28]....
        /*0268*/ 	.word	0x0000bce0
        /*026c*/ 	.word	0x0000000c
        /*0270*/ 	.word	0x00000010
        /*0274*/ 	.short	0x010a
        /*0276*/ 	.byte	0x3f
	.zero		1


	//   ....[29]....
        /*0278*/ 	.word	0x0000bdb0
        /*027c*/ 	.word	0x00000007
        /*0280*/ 	.word	0x00000000
        /*0284*/ 	.short	0x010a
        /*0286*/ 	.byte	0x3f
	.zero		1


	//----- nvinfo : EIATTR_NUM_MBARRIERS
	.align		4
.L_35:
        /*0288*/ 	.byte	0x03, 0x38
        /*028a*/ 	.short	0x000a


	//----- nvinfo : EIATTR_EXIT_INSTR_OFFSETS
	.align		4
        /*028c*/ 	.byte	0x04, 0x1c
        /*028e*/ 	.short	(.L_37 - .L_36)


	//   ....[0]....
.L_36:
        /*0290*/ 	.word	0x000013e0


	//   ....[1]....
        /*0294*/ 	.word	0x00001440


	//   ....[2]....
        /*0298*/ 	.word	0x0000ab10


	//   ....[3]....
        /*029c*/ 	.word	0x0000ab40


	//   ....[4]....
        /*02a0*/ 	.word	0x0000bb00


	//----- nvinfo : EIATTR_MAX_THREADS
	.align		4
.L_37:
        /*02a4*/ 	.byte	0x04, 0x05
        /*02a6*/ 	.short	(.L_39 - .L_38)
.L_38:
        /*02a8*/ 	.word	0x00000180
        /*02ac*/ 	.word	0x00000001
        /*02b0*/ 	.word	0x00000001


	//----- nvinfo : EIATTR_CRS_STACK_SIZE
	.align		4
.L_39:
        /*02b4*/ 	.byte	0x04, 0x1e
        /*02b6*/ 	.short	(.L_41 - .L_40)
.L_40:
        /*02b8*/ 	.word	0x00000000


	//----- nvinfo : EIATTR_CBANK_PARAM_SIZE
	.align		4
.L_41:
        /*02bc*/ 	.byte	0x03, 0x19
        /*02be*/ 	.short	0x0470


	//----- nvinfo : EIATTR_PARAM_CBANK
	.align		4
        /*02c0*/ 	.byte	0x04, 0x0a
        /*02c2*/ 	.short	(.L_43 - .L_42)
	.align		4
.L_42:
        /*02c4*/ 	.word	index@(.nv.constant0._ZN7cutlass13device_kernelINS_4gemm6kernel13GemmUniversalIN4cute5tupleIJiiiiEEENS1_10collective13CollectiveMmaINS1_34MainloopSm90TmaGmmaWarpSpecializedILi2ENS5_IJNS4_1CILi1EEENSA_ILi8EEESB_EEENS1_32KernelTmaWarpSpecializedPingpongEEENS5_IJNSA_ILi64EEENSA_ILi256EEENSA_ILi128EEEEEENS_10bfloat16_tENS5_IJlSB_lEEESK_SL_NS4_8TiledMMAINS4_8MMA_AtomIJNS4_4SM904GMMA28MMA_64x256x16_F32BF16BF16_SSILNSP_5MajorE0ELSR_0ELNSP_7ScaleInE1ELSS_1EEEEEENS4_6LayoutINS5_IJSB_SB_SB_EEENS5_IJNSA_ILi0EEESX_SX_EEEEENS5_IJNS4_10UnderscoreES10_S10_EEEEENS4_23SM90_TMA_LOAD_MULTICASTENS4_14ComposedLayoutINS4_7SwizzleILi3ELi4ELi3EEENS4_18smem_ptr_flag_bitsILi16EEENSV_INS5_IJSC_SG_EEENS5_IJSG_SB_EEEEEEEvNS4_8identityENS4_13SM90_TMA_LOADES1C_vS1D_EENS_8epilogue10collective6detail29Sm90TmaWarpSpecializedAdapterINS1H_15DefaultEpilogueISK_SL_SL_NS1G_6thread17LinearCombinationISK_Li1EffLNS1L_9ScaleType4KindE0ELNS_15FloatRoundStyleE2ESK_EENS1_15EpilogueDefaultEEEEEvvEEEEvNT_6ParamsE)
        /*02c8*/ 	.short	0x0210
        /*02ca*/ 	.short	0x0470


	//----- nvinfo : EIATTR_SW_WAR
	.align		4
.L_43:
        /*02cc*/ 	.byte	0x04, 0x36
        /*02ce*/ 	.short	(.L_45 - .L_44)
.L_44:
        /*02d0*/ 	.word	0x00000008
.L_45:


//--------------------- .nv.callgraph             --------------------------
	.section	.nv.callgraph,"",@"SHT_CUDA_CALLGRAPH"
	.align	4
	.sectionentsize	8
	.align		4
        /*0000*/ 	.word	0x00000000
	.align		4
        /*0004*/ 	.word	0xffffffff
	.align		4
        /*0008*/ 	.word	index@(_ZN7cutlass13device_kernelINS_4gemm6kernel13GemmUniversalIN4cute5tupleIJiiiiEEENS1_10collective13CollectiveMmaINS1_34MainloopSm90TmaGmmaWarpSpecializedILi2ENS5_IJNS4_1CILi1EEENSA_ILi8EEESB_EEENS1_32KernelTmaWarpSpecializedPingpongEEENS5_IJNSA_ILi64EEENSA_ILi256EEENSA_ILi128EEEEEENS_10bfloat16_tENS5_IJlSB_lEEESK_SL_NS4_8TiledMMAINS4_8MMA_AtomIJNS4_4SM904GMMA28MMA_64x256x16_F32BF16BF16_SSILNSP_5MajorE0ELSR_0ELNSP_7ScaleInE1ELSS_1EEEEEENS4_6LayoutINS5_IJSB_SB_SB_EEENS5_IJNSA_ILi0EEESX_SX_EEEEENS5_IJNS4_10UnderscoreES10_S10_EEEEENS4_23SM90_TMA_LOAD_MULTICASTENS4_14ComposedLayoutINS4_7SwizzleILi3ELi4ELi3EEENS4_18smem_ptr_flag_bitsILi16EEENSV_INS5_IJSC_SG_EEENS5_IJSG_SB_EEEEEEEvNS4_8identityENS4_13SM90_TMA_LOADES1C_vS1D_EENS_8epilogue10collective6detail29Sm90TmaWarpSpecializedAdapterINS1H_15DefaultEpilogueISK_SL_SL_NS1G_6thread17LinearCombinationISK_Li1EffLNS1L_9ScaleType4KindE0ELNS_15FloatRoundStyleE2ESK_EENS1_15EpilogueDefaultEEEEEvvEEEEvNT_6ParamsE)
	.align		4
        /*000c*/ 	.word	index@(__assertfail)
	.align		4
        /*0010*/ 	.word	0x00000000
	.align		4
        /*0014*/ 	.word	0xfffffffe
	.align		4
        /*0018*/ 	.word	0x00000000
	.align		4
        /*001c*/ 	.word	0xfffffffd
	.align		4
        /*0020*/ 	.word	0x00000000
	.align		4
        /*0024*/ 	.word	0xfffffffc


//--------------------- .nv.constant4             --------------------------
	.section	.nv.constant4,"a",@progbits
	.align	8
	.align		8
.nv.constant4:
        /*0000*/ 	.dword	__assertfail
	.align		8
        /*0008*/ 	.dword	__unnamed_1
	.align		8
        /*0010*/ 	.dword	_ZN40_INTERNAL_492ad171_4_k_cu_ced64b97_290654cuda3std3__45__cpo5beginE
	.align		8
        /*0018*/ 	.dword	_ZN40_INTERNAL_492ad171_4_k_cu_ced64b97_290654cuda3std3__45__cpo3endE
	.align		8
        /*0020*/ 	.dword	_ZN40_INTERNAL_492ad171_4_k_cu_ced64b97_290654cuda3std3__45__cpo6cbeginE
	.align		8
        /*0028*/ 	.dword	_ZN40_INTERNAL_492ad171_4_k_cu_ced64b97_290654cuda3std3__45__cpo4cendE
	.align		8
        /*0030*/ 	.dword	_ZN40_INTERNAL_492ad171_4_k_cu_ced64b97_290654cuda3std3__442_GLOBAL__N__492ad171_4_k_cu_ced64b97_290656ignoreE
	.align		8
        /*0038*/ 	.dword	_ZN40_INTERNAL_492ad171_4_k_cu_ced64b97_290654cuda3std3__419piecewise_constructE
	.align		8
        /*0040*/ 	.dword	_ZN40_INTERNAL_492ad171_4_k_cu_ced64b97_290654cuda3std3__48in_placeE
	.align		8
        /*0048*/ 	.dword	_ZN40_INTERNAL_492ad171_4_k_cu_ced64b97_290654cuda3std6ranges3__45__cpo4swapE
	.align		8
        /*0050*/ 	.dword	_ZN40_INTERNAL_492ad171_4_k_cu_ced64b97_290654cuda3std6ranges3__45__cpo9iter_moveE
	.align		8
        /*0058*/ 	.dword	_ZN40_INTERNAL_492ad171_4_k_cu_ced64b97_290654cute7productE
	.align		8
        /*0060*/ 	.dword	_ZN40_INTERNAL_492ad171_4_k_cu_ced64b97_290654cute1_E
	.align		8
        /*0068*/ 	.dword	$str$22
	.align		8
        /*0070*/ 	.dword	$str$23


//--------------------- .text._ZN7cutlass13device_kernelINS_4gemm6kernel13GemmUniversalIN4cute5tupleIJiiiiEEENS1_10collective13CollectiveMmaINS1_34MainloopSm90TmaGmmaWarpSpecializedILi2ENS5_IJNS4_1CILi1EEENSA_ILi8EEESB_EEENS1_32KernelTmaWarpSpecializedPingpongEEENS5_IJNSA_ILi64EEENSA_ILi256EEENSA_ILi128EEEEEENS_10bfloat16_tENS5_IJlSB_lEEESK_SL_NS4_8TiledMMAINS4_8MMA_AtomIJNS4_4SM904GMMA28MMA_64x256x16_F32BF16BF16_SSILNSP_5MajorE0ELSR_0ELNSP_7ScaleInE1ELSS_1EEEEEENS4_6LayoutINS5_IJSB_SB_SB_EEENS5_IJNSA_ILi0EEESX_SX_EEEEENS5_IJNS4_10UnderscoreES10_S10_EEEEENS4_23SM90_TMA_LOAD_MULTICASTENS4_14ComposedLayoutINS4_7SwizzleILi3ELi4ELi3EEENS4_18smem_ptr_flag_bitsILi16EEENSV_INS5_IJSC_SG_EEENS5_IJSG_SB_EEEEEEEvNS4_8identityENS4_13SM90_TMA_LOADES1C_vS1D_EENS_8epilogue10collective6detail29Sm90TmaWarpSpecializedAdapterINS1H_15DefaultEpilogueISK_SL_SL_NS1G_6thread17LinearCombinationISK_Li1EffLNS1L_9ScaleType4KindE0ELNS_15FloatRoundStyleE2ESK_EENS1_15EpilogueDefaultEEEEEvvEEEEvNT_6ParamsE --------------------------
	.section	.text._ZN7cutlass13device_kernelINS_4gemm6kernel13GemmUniversalIN4cute5tupleIJiiiiEEENS1_10collective13CollectiveMmaINS1_34MainloopSm90TmaGmmaWarpSpecializedILi2ENS5_IJNS4_1CILi1EEENSA_ILi8EEESB_EEENS1_32KernelTmaWarpSpecializedPingpongEEENS5_IJNSA_ILi64EEENSA_ILi256EEENSA_ILi128EEEEEENS_10bfloat16_tENS5_IJlSB_lEEESK_SL_NS4_8TiledMMAINS4_8MMA_AtomIJNS4_4SM904GMMA28MMA_64x256x16_F32BF16BF16_SSILNSP_5MajorE0ELSR_0ELNSP_7ScaleInE1ELSS_1EEEEEENS4_6LayoutINS5_IJSB_SB_SB_EEENS5_IJNSA_ILi0EEESX_SX_EEEEENS5_IJNS4_10UnderscoreES10_S10_EEEEENS4_23SM90_TMA_LOAD_MULTICASTENS4_14ComposedLayoutINS4_7SwizzleILi3ELi4ELi3EEENS4_18smem_ptr_flag_bitsILi16EEENSV_INS5_IJSC_SG_EEENS5_IJSG_SB_EEEEEEEvNS4_8identityENS4_13SM90_TMA_LOADES1C_vS1D_EENS_8epilogue10collective6detail29Sm90TmaWarpSpecializedAdapterINS1H_15DefaultEpilogueISK_SL_SL_NS1G_6thread17LinearCombinationISK_Li1EffLNS1L_9ScaleType4KindE0ELNS_15FloatRoundStyleE2ESK_EENS1_15EpilogueDefaultEEEEEvvEEEEvNT_6ParamsE,"ax",@progbits
	.align	128
.text._ZN7cutlass13device_kernelINS_4gemm6kernel13GemmUniversalIN4cute5tupleIJiiiiEEENS1_10collective13CollectiveMmaINS1_34MainloopSm90TmaGmmaWarpSpecializedILi2ENS5_IJNS4_1CILi1EEENSA_ILi8EEESB_EEENS1_32KernelTmaWarpSpecializedPingpongEEENS5_IJNSA_ILi64EEENSA_ILi256EEENSA_ILi128EEEEEENS_10bfloat16_tENS5_IJlSB_lEEESK_SL_NS4_8TiledMMAINS4_8MMA_AtomIJNS4_4SM904GMMA28MMA_64x256x16_F32BF16BF16_SSILNSP_5MajorE0ELSR_0ELNSP_7ScaleInE1ELSS_1EEEEEENS4_6LayoutINS5_IJSB_SB_SB_EEENS5_IJNSA_ILi0EEESX_SX_EEEEENS5_IJNS4_10UnderscoreES10_S10_EEEEENS4_23SM90_TMA_LOAD_MULTICASTENS4_14ComposedLayoutINS4_7SwizzleILi3ELi4ELi3EEENS4_18smem_ptr_flag_bitsILi16EEENSV_INS5_IJSC_SG_EEENS5_IJSG_SB_EEEEEEEvNS4_8identityENS4_13SM90_TMA_LOADES1C_vS1D_EENS_8epilogue10collective6detail29Sm90TmaWarpSpecializedAdapterINS1H_15DefaultEpilogueISK_SL_SL_NS1G_6thread17LinearCombinationISK_Li1EffLNS1L_9ScaleType4KindE0ELNS_15FloatRoundStyleE2ESK_EENS1_15EpilogueDefaultEEEEEvvEEEEvNT_6ParamsE:
        .type           _ZN7cutlass13device_kernelINS_4gemm6kernel13GemmUniversalIN4cute5tupleIJiiiiEEENS1_10collective13CollectiveMmaINS1_34MainloopSm90TmaGmmaWarpSpecializedILi2ENS5_IJNS4_1CILi1EEENSA_ILi8EEESB_EEENS1_32KernelTmaWarpSpecializedPingpongEEENS5_IJNSA_ILi64EEENSA_ILi256EEENSA_ILi128EEEEEENS_10bfloat16_tENS5_IJlSB_lEEESK_SL_NS4_8TiledMMAINS4_8MMA_AtomIJNS4_4SM904GMMA28MMA_64x256x16_F32BF16BF16_SSILNSP_5MajorE0ELSR_0ELNSP_7ScaleInE1ELSS_1EEEEEENS4_6LayoutINS5_IJSB_SB_SB_EEENS5_IJNSA_ILi0EEESX_SX_EEEEENS5_IJNS4_10UnderscoreES10_S10_EEEEENS4_23SM90_TMA_LOAD_MULTICASTENS4_14ComposedLayoutINS4_7SwizzleILi3ELi4ELi3EEENS4_18smem_ptr_flag_bitsILi16EEENSV_INS5_IJSC_SG_EEENS5_IJSG_SB_EEEEEEEvNS4_8identityENS4_13SM90_TMA_LOADES1C_vS1D_EENS_8epilogue10collective6detail29Sm90TmaWarpSpecializedAdapterINS1H_15DefaultEpilogueISK_SL_SL_NS1G_6thread17LinearCombinationISK_Li1EffLNS1L_9ScaleType4KindE0ELNS_15FloatRoundStyleE2ESK_EENS1_15EpilogueDefaultEEEEEvvEEEEvNT_6ParamsE,@function
        .size           _ZN7cutlass13device_kernelINS_4gemm6kernel13GemmUniversalIN4cute5tupleIJiiiiEEENS1_10collective13CollectiveMmaINS1_34MainloopSm90TmaGmmaWarpSpecializedILi2ENS5_IJNS4_1CILi1EEENSA_ILi8EEESB_EEENS1_32KernelTmaWarpSpecializedPingpongEEENS5_IJNSA_ILi64EEENSA_ILi256EEENSA_ILi128EEEEEENS_10bfloat16_tENS5_IJlSB_lEEESK_SL_NS4_8TiledMMAINS4_8MMA_AtomIJNS4_4SM904GMMA28MMA_64x256x16_F32BF16BF16_SSILNSP_5MajorE0ELSR_0ELNSP_7ScaleInE1ELSS_1EEEEEENS4_6LayoutINS5_IJSB_SB_SB_EEENS5_IJNSA_ILi0EEESX_SX_EEEEENS5_IJNS4_10UnderscoreES10_S10_EEEEENS4_23SM90_TMA_LOAD_MULTICASTENS4_14ComposedLayoutINS4_7SwizzleILi3ELi4ELi3EEENS4_18smem_ptr_flag_bitsILi16EEENSV_INS5_IJSC_SG_EEENS5_IJSG_SB_EEEEEEEvNS4_8identityENS4_13SM90_TMA_LOADES1C_vS1D_EENS_8epilogue10collective6detail29Sm90TmaWarpSpecializedAdapterINS1H_15DefaultEpilogueISK_SL_SL_NS1G_6thread17LinearCombinationISK_Li1EffLNS1L_9ScaleType4KindE0ELNS_15FloatRoundStyleE2ESK_EENS1_15EpilogueDefaultEEEEEvvEEEEvNT_6ParamsE,(.L_x_324 - _ZN7cutlass13device_kernelINS_4gemm6kernel13GemmUniversalIN4cute5tupleIJiiiiEEENS1_10collective13CollectiveMmaINS1_34MainloopSm90TmaGmmaWarpSpecializedILi2ENS5_IJNS4_1CILi1EEENSA_ILi8EEESB_EEENS1_32KernelTmaWarpSpecializedPingpongEEENS5_IJNSA_ILi64EEENSA_ILi256EEENSA_ILi128EEEEEENS_10bfloat16_tENS5_IJlSB_lEEESK_SL_NS4_8TiledMMAINS4_8MMA_AtomIJNS4_4SM904GMMA28MMA_64x256x16_F32BF16BF16_SSILNSP_5MajorE0ELSR_0ELNSP_7ScaleInE1ELSS_1EEEEEENS4_6LayoutINS5_IJSB_SB_SB_EEENS5_IJNSA_ILi0EEESX_SX_EEEEENS5_IJNS4_10UnderscoreES10_S10_EEEEENS4_23SM90_TMA_LOAD_MULTICASTENS4_14ComposedLayoutINS4_7SwizzleILi3ELi4ELi3EEENS4_18smem_ptr_flag_bitsILi16EEENSV_INS5_IJSC_SG_EEENS5_IJSG_SB_EEEEEEEvNS4_8identityENS4_13SM90_TMA_LOADES1C_vS1D_EENS_8epilogue10collective6detail29Sm90TmaWarpSpecializedAdapterINS1H_15DefaultEpilogueISK_SL_SL_NS1G_6thread17LinearCombinationISK_Li1EffLNS1L_9ScaleType4KindE0ELNS_15FloatRoundStyleE2ESK_EENS1_15EpilogueDefaultEEEEEvvEEEEvNT_6ParamsE)
        .other          _ZN7cutlass13device_kernelINS_4gemm6kernel13GemmUniversalIN4cute5tupleIJiiiiEEENS1_10collective13CollectiveMmaINS1_34MainloopSm90TmaGmmaWarpSpecializedILi2ENS5_IJNS4_1CILi1EEENSA_ILi8EEESB_EEENS1_32KernelTmaWarpSpecializedPingpongEEENS5_IJNSA_ILi64EEENSA_ILi256EEENSA_ILi128EEEEEENS_10bfloat16_tENS5_IJlSB_lEEESK_SL_NS4_8TiledMMAINS4_8MMA_AtomIJNS4_4SM904GMMA28MMA_64x256x16_F32BF16BF16_SSILNSP_5MajorE0ELSR_0ELNSP_7ScaleInE1ELSS_1EEEEEENS4_6LayoutINS5_IJSB_SB_SB_EEENS5_IJNSA_ILi0EEESX_SX_EEEEENS5_IJNS4_10UnderscoreES10_S10_EEEEENS4_23SM90_TMA_LOAD_MULTICASTENS4_14ComposedLayoutINS4_7SwizzleILi3ELi4ELi3EEENS4_18smem_ptr_flag_bitsILi16EEENSV_INS5_IJSC_SG_EEENS5_IJSG_SB_EEEEEEEvNS4_8identityENS4_13SM90_TMA_LOADES1C_vS1D_EENS_8epilogue10collective6detail29Sm90TmaWarpSpecializedAdapterINS1H_15DefaultEpilogueISK_SL_SL_NS1G_6thread17LinearCombinationISK_Li1EffLNS1L_9ScaleType4KindE0ELNS_15FloatRoundStyleE2ESK_EENS1_15EpilogueDefaultEEEEEvvEEEEvNT_6ParamsE,@"STO_CUDA_ENTRY STV_DEFAULT"
_ZN7cutlass13device_kernelINS_4gemm6kernel13GemmUniversalIN4cute5tupleIJiiiiEEENS1_10collective13CollectiveMmaINS1_34MainloopSm90TmaGmmaWarpSpecializedILi2ENS5_IJNS4_1CILi1EEENSA_ILi8EEESB_EEENS1_32KernelTmaWarpSpecializedPingpongEEENS5_IJNSA_ILi64EEENSA_ILi256EEENSA_ILi128EEEEEENS_10bfloat16_tENS5_IJlSB_lEEESK_SL_NS4_8TiledMMAINS4_8MMA_AtomIJNS4_4SM904GMMA28MMA_64x256x16_F32BF16BF16_SSILNSP_5MajorE0ELSR_0ELNSP_7ScaleInE1ELSS_1EEEEEENS4_6LayoutINS5_IJSB_SB_SB_EEENS5_IJNSA_ILi0EEESX_SX_EEEEENS5_IJNS4_10UnderscoreES10_S10_EEEEENS4_23SM90_TMA_LOAD_MULTICASTENS4_14ComposedLayoutINS4_7SwizzleILi3ELi4ELi3EEENS4_18smem_ptr_flag_bitsILi16EEENSV_INS5_IJSC_SG_EEENS5_IJSG_SB_EEEEEEEvNS4_8identityENS4_13SM90_TMA_LOADES1C_vS1D_EENS_8epilogue10collective6detail29Sm90TmaWarpSpecializedAdapterINS1H_15DefaultEpilogueISK_SL_SL_NS1G_6thread17LinearCombinationISK_Li1EffLNS1L_9ScaleType4KindE0ELNS_15FloatRoundStyleE2ESK_EENS1_15EpilogueDefaultEEEEEvvEEEEvNT_6ParamsE:
[----:B------:R-:W0:Y:S01]  /*0000*/  LDC R1, c[0x0][0x28] ;  /* 0x00000a00ff017b82 */ /* 0x000e220000000800 */
[----:B------:R-:W1:Y:S01]  /*0010*/  S2R R3, SR_TID.X ;  /* 0x0000000000037919 */ /* 0x000e620000002100 */
[----:B------:R-:W-:Y:S01]  /*0020*/  ELECT P0, URZ, PT ;  /* 0x00000000003f782f */ /* 0x000fe20003800000 */
[----:B------:R-:W-:Y:S01]  /*0030*/  BSSY B0, `(.L_x_0) ;  /* 0x0000014000007945 */ /* 0x000fe20003800000 */
[--C-:B-1----:R-:W-:Y:S02]  /*0040*/  SHF.R.U32.HI R0, RZ, 0x5, R3.reuse ;  /* 0x00000005ff007819 */ /* 0x102fe40000011603 */
[----:B------:R-:W-:-:S03]  /*0050*/  SHF.R.U32.HI R5, RZ, 0x7, R3 ;  /* 0x00000007ff057819 */ /* 0x000fc60000011603 */
[----:B------:R-:W1:Y:S02]  /*0060*/  SHFL.IDX PT, R2, R0, RZ, 0x1f ;  /* 0x00001fff00027589 */ /* 0x000e6400000e0000 */
[----:B-1----:R-:W-:Y:S02]  /*0070*/  R2UR UR6, R2 ;  /* 0x00000000020672ca */ /* 0x002fe400000e0000 */
[----:B------:R1:W2:Y:S11]  /*0080*/  SHFL.IDX PT, R2, R5, RZ, 0x1f ;  /* 0x00001fff05027589 */ /* 0x0002b600000e0000 */
[----:B------:R-:W-:-:S02]  /*0090*/  USHF.R.S32.HI UR4, URZ, 0x1f, UR6 ;  /* 0x0000001f3f047899 */ /* 0x000fc40008011406 */
[----:B------:R-:W-:Y:S02]  /*00a0*/  ISETP.NE.OR P0, PT, RZ, UR6, !P0 ;  /* 0x00000006ff007c0c */ /* 0x000fe4000c705670 */
[----:B------:R-:W-:-:S04]  /*00b0*/  ULEA.HI UR4, UR4, UR6, URZ, 0x2 ;  /* 0x0000000604047291 */ /* 0x000fc8000f8f103f */
[----:B------:R-:W-:-:S04]  /*00c0*/  ULOP3.LUT UR4, UR4, 0xfffffffc, URZ, 0xc0, !UPT ;  /* 0xfffffffc04047892 */ /* 0x000fc8000f8ec03f */
[----:B------:R-:W-:-:S03]  /*00d0*/  UIADD3 UR6, UR6, -UR4, URZ ;  /* 0x8000000406067290 */ /* 0x000fc6000fffe03f */
[----:B012---:R-:W-:Y:S09]  /*00e0*/  @P0 BRA `(.L_x_1) ;  /* 0x0000000000200947 */ /* 0x007ff20003800000 */
[----:B------:R-:W-:Y:S02]  /*00f0*/  ULDC.64 UR4, c[0x0][0x198] ;  /* 0x0000660000047ab9 */ /* 0x000fe40000000a00 */
[----:B------:R-:W-:Y:S02]  /*0100*/  UIADD3 UR8, UP0, UR4, 0xf0, URZ ;  /* 0x000000f004087890 */ /* 0x000fe4000ff1e03f */
[----:B------:R-:W-:Y:S02]  /*0110*/  UIADD3 UR4, UP1, UR4, 0x1f0, URZ ;  /* 0x000001f004047890 */ /* 0x000fe4000ff3e03f */
[----:B------:R-:W-:Y:S02]  /*0120*/  UIADD3.X UR9, URZ, UR5, URZ, UP0, !UPT ;  /* 0x000000053f097290 */ /* 0x000fe400087fe43f */
[----:B------:R-:W-:-:S07]  /*0130*/  UIADD3.X UR5, URZ, UR5, URZ, UP1, !UPT ;  /* 0x000000053f057290 */ /* 0x000fce0008ffe43f */
[----:B------:R0:W-:Y:S02]  /*0140*/  UTMACCTL.PF [UR8] ;  /* 0x00000000080079b9 */ /* 0x0001e40008040000 */
[----:B------:R0:W-:Y:S02]  /*0150*/  UTMACCTL.PF [UR4] ;  /* 0x00000000040079b9 */ /* 0x0001e40008040000 */
[----:B0-----:R-:W-:Y:S01]  /*0160*/  NOP ;  /* 0x0000000000007918 */ /* 0x001fe20000000000 */
.L_x_1:
[----:B------:R-:W-:Y:S05]  /*0170*/  BSYNC B0 ;  /* 0x0000000000007941 */ /* 0x000fea0003800000 */
.L_x_0:
[----:B------:R-:W0:Y:S01]  /*0180*/  SHFL.IDX PT, R6, R0, RZ, 0x1f ;  /* 0x00001fff00067589 */ /* 0x000e2200000e0000 */
[----:B------:R-:W-:Y:S01]  /*0190*/  R2UR UR19, R2 ;  /* 0x00000000021372ca */ /* 0x000fe200000e0000 */
[----:B------:R-:W-:Y:S01]  /*01a0*/  UISETP.NE.AND UP0, UPT, UR6, 0x3, UPT ;  /* 0x000000030600788c */ /* 0x000fe2000bf05270 */
[----:B------:R-:W-:-:S03]  /*01b0*/  SHF.R.S32.HI R2, RZ, 0x1f, R3 ;  /* 0x0000001fff027819 */ /* 0x000fc60000011403 */
[----:B------:R-:W-:Y:S01]  /*01c0*/  UISETP.EQ.OR UP0, UPT, UR6, URZ, !UP0 ;  /* 0x0000003f0600728c */ /* 0x000fe2000c702670 */
[----:B------:R-:W-:-:S07]  /*01d0*/  LEA.HI R2, R2, R3, RZ, 0x7 ;  /* 0x0000000302027211 */ /* 0x000fce00078f38ff */
[----:B------:R-:W-:Y:S02]  /*01e0*/  UIADD3 UR14, UR19, -0x1, URZ ;  /* 0xffffffff130e7890 */ /* 0x000fe4000fffe03f */
[----:B------:R-:W-:Y:S02]  /*01f0*/  UISETP.EQ.AND UP0, UPT, UR19, URZ, UP0 ;  /* 0x0000003f1300728c */ /* 0x000fe40008702270 */
[----:B------:R-:W-:Y:S02]  /*0200*/  UISETP.GE.U32.AND UP1, UPT, UR14, 0x2, UPT ;  /* 0x000000020e00788c */ /* 0x000fe4000bf26070 */
[----:B------:R-:W-:Y:S01]  /*0210*/  USEL UR42, URZ, 0x1, !UP0 ;  /* 0x000000013f2a7887 */ /* 0x000fe2000c000000 */
[----:B0-----:R-:W-:-:S03]  /*0220*/  ISETP.NE.AND P0, PT, R6, RZ, PT ;  /* 0x000000ff0600720c */ /* 0x001fc60003f05270 */
[----:B------:R-:W-:-:S10]  /*0230*/  USEL UR42, UR42, 0x2, UP1 ;  /* 0x000000022a2a7887 */ /* 0x000fd40008800000 */
[----:B------:R-:W-:Y:S05]  /*0240*/  @P0 BRA `(.L_x_2) ;  /* 0x0000000000480947 */ /* 0x000fea0003800000 */
[----:B------:R-:W0:Y:S01]  /*0250*/  S2UR UR7, SR_CgaCtaId ;  /* 0x00000000000779c3 */ /* 0x000e220000008800 */
[----:B------:R-:W-:Y:S01]  /*0260*/  UMOV UR4, 0x400 ;  /* 0x0000040000047882 */ /* 0x000fe20000000000 */
[----:B------:R-:W-:Y:S01]  /*0270*/  UMOV UR5, 0x1 ;  /* 0x0000000100057882 */ /* 0x000fe20000000000 */
[----:B------:R-:W-:Y:S01]  /*0280*/  UMOV UR8, 0x8 ;  /* 0x0000000800087882 */ /* 0x000fe20000000000 */
[----:B------:R-:W-:Y:S01]  /*0290*/  ELECT P0, URZ, PT ;  /* 0x00000000003f782f */ /* 0x000fe20003800000 */
[----:B------:R-:W-:-:S04]  /*02a0*/  UIADD3 UR8, -UR8, 0x100000, URZ ;  /* 0x0010000008087890 */ /* 0x000fc8000fffe13f */
[----:B------:R-:W-:Y:S02]  /*02b0*/  USHF.L.U32 UR9, UR8, 0xb, URZ ;  /* 0x0000000b08097899 */ /* 0x000fe4000800063f */
[----:B------:R-:W-:Y:S02]  /*02c0*/  USHF.L.U32 UR8, UR8, 0x1, URZ ;  /* 0x0000000108087899 */ /* 0x000fe4000800063f */
[----:B0-----:R-:W-:Y:S02]  /*02d0*/  ULEA UR7, UR7, UR4, 0x18 ;  /* 0x0000000407077291 */ /* 0x001fe4000f8ec03f */
[----:B------:R-:W-:-:S04]  /*02e0*/  UIADD3 UR4, -UR5, 0x100000, URZ ;  /* 0x0010000005047890 */ /* 0x000fc8000fffe13f */
[----:B------:R-:W-:Y:S02]  /*02f0*/  USHF.L.U32 UR5, UR4, 0xb, URZ ;  /* 0x0000000b04057899 */ /* 0x000fe4000800063f */
[----:B------:R-:W-:Y:S01]  /*0300*/  USHF.L.U32 UR4, UR4, 0x1, URZ ;  /* 0x0000000104047899 */ /* 0x000fe2000800063f */
[----:B------:R-:W0:Y:S11]  /*0310*/  FENCE.VIEW.ASYNC.S ;  /* 0x00000000000073c6 */ /* 0x000e360000000000 */
[----:B0-----:R0:W1:Y:S01]  /*0320*/  SYNCS.EXCH.64 URZ, [UR7], UR4 ;  /* 0x00000004073f75b2 */ /* 0x0010620008000100 */
[----:B------:R0:W2:Y:S01]  /*0330*/  SYNCS.EXCH.64 URZ, [UR7+0x10], UR8 ;  /* 0x00001008073f75b2 */ /* 0x0000a20008000100 */
[----:B------:R0:W3:Y:S01]  /*0340*/  SYNCS.EXCH.64 URZ, [UR7+0x8], UR4 ;  /* 0x00000804073f75b2 */ /* 0x0000e20008000100 */
[----:B------:R0:W4:Y:S01]  /*0350*/  SYNCS.EXCH.64 URZ, [UR7+0x18], UR8 ;  /* 0x00001808073f75b2 */ /* 0x0001220008000100 */
[----:B------:R-:W-:Y:S01]  /*0360*/  NOP ;  /* 0x0000000000007918 */ /* 0x000fe20000000000 */
.L_x_2:
[----:B------:R-:W5:Y:S01]  /*0370*/  SHFL.IDX PT, R10, R0, RZ, 0x1f ;  /* 0x00001fff000a7589 */ /* 0x000f6200000e0000 */
[----:B------:R-:W1:Y:S01]  /*0380*/  S2UR UR15, SR_CTAID.X ;  /* 0x00000000000f79c3 */ /* 0x000e620000002500 */
[----:B------:R-:W-:Y:S02]  /*0390*/  ELECT P0, URZ, PT ;  /* 0x00000000003f782f */ /* 0x000fe40003800000 */
[----:B------:R-:W-:Y:S01]  /*03a0*/  SHF.R.S32.HI R11, RZ, 0x1f, R6 ;  /* 0x0000001fff0b7819 */ /* 0x000fe20000011406 */
[----:B------:R1:W2:Y:S01]  /*03b0*/  SHFL.IDX PT, R8, R0, RZ, 0x1f ;  /* 0x00001fff00087589 */ /* 0x0002a200000e0000 */
[----:B------:R-:W-:Y:S02]  /*03c0*/  ELECT P1, URZ, PT ;  /* 0x00000000003f782f */ /* 0x000fe40003820000 */
[----:B------:R-:W-:Y:S01]  /*03d0*/  LOP3.LUT R2, R2, 0xffffff80, RZ, 0xc0, !PT ;  /* 0xffffff8002027812 */ /* 0x000fe200078ec0ff */
[----:B0-----:R-:W-:Y:S01]  /*03e0*/  ULDC UR4, c[0x0][0x150] ;  /* 0x0000540000047ab9 */ /* 0x001fe20000000800 */
[----:B------:R-:W-:Y:S01]  /*03f0*/  LEA.HI R11, R11, R6, RZ, 0x2 ;  /* 0x000000060b0b7211 */ /* 0x000fe200078f10ff */
[----:B------:R-:W0:Y:S01]  /*0400*/  S2UR UR8, SR_CTAID.Y ;  /* 0x00000000000879c3 */ /* 0x000e220000002600 */
[----:B------:R-:W-:Y:S01]  /*0410*/  NOP ;  /* 0x0000000000007918 */ /* 0x000fe20000000000 */
[----:B------:R-:W-:Y:S01]  /*0420*/  IMAD.IADD R4, R3, 0x1, -R2 ;  /* 0x0000000103047824 */ /* 0x000fe200078e0a02 */
[----:B------:R-:W-:Y:S01]  /*0430*/  LOP3.LUT R11, R11, 0x3ffffffc, RZ, 0xc0, !PT ;  /* 0x3ffffffc0b0b7812 */ /* 0x000fe200078ec0ff */
[----:B------:R-:W-:Y:S01]  /*0440*/  NOP ;  /* 0x0000000000007918 */ /* 0x000fe20000000000 */
[----:B------:R-:W-:Y:S01]  /*0450*/  ULDC UR17, c[0x0][0x148] ;  /* 0x0000520000117ab9 */ /* 0x000fe20000000800 */
[----:B------:R-:W-:Y:S01]  /*0460*/  UMOV UR20, 0x80 ;  /* 0x0000008000147882 */ /* 0x000fe20000000000 */
[----:B------:R-:W-:Y:S01]  /*0470*/  SHF.R.S32.HI R9, RZ, 0x1f, R4 ;  /* 0x0000001fff097819 */ /* 0x000fe20000011404 */
[----:B------:R-:W-:Y:S01]  /*0480*/  IMAD.IADD R11, R6, 0x1, -R11 ;  /* 0x00000001060b7824 */ /* 0x000fe200078e0a0b */
[----:B------:R-:W-:Y:S01]  /*0490*/  ULDC UR12, c[0x0][0x144] ;  /* 0x00005100000c7ab9 */ /* 0x000fe20000000800 */
[----:B------:R-:W3:Y:S01]  /*04a0*/  SHFL.IDX PT, R5, R5, RZ, 0x1f ;  /* 0x00001fff05057589 */ /* 0x000ee200000e0000 */
[----:B------:R-:W-:-:S02]  /*04b0*/  LEA.HI R2, R9, R4, RZ, 0x3 ;  /* 0x0000000409027211 */ /* 0x000fc400078f18ff */
[----:B------:R-:W-:Y:S02]  /*04c0*/  ISETP.NE.AND P3, PT, RZ, UR19, PT ;  /* 0x00000013ff007c0c */ /* 0x000fe4000bf65270 */
[----:B-----5:R-:W-:Y:S02]  /*04d0*/  ISETP.NE.OR P0, PT, R10, RZ, !P0 ;  /* 0x000000ff0a00720c */ /* 0x020fe40004705670 */
[----:B-1----:R-:W-:Y:S02]  /*04e0*/  I2FP.F32.U32 R0, UR15 ;  /* 0x0000000f00007c45 */ /* 0x002fe40008201000 */
[----:B--2---:R-:W-:Y:S02]  /*04f0*/  ISETP.NE.OR P1, PT, R8, RZ, !P1 ;  /* 0x000000ff0800720c */ /* 0x004fe40004f25670 */
[----:B------:R-:W-:Y:S01]  /*0500*/  SHF.R.S32.HI R7, RZ, 0x3, R2 ;  /* 0x00000003ff077819 */ /* 0x000fe20000011402 */
[----:B------:R-:W-:Y:S01]  /*0510*/  FMUL R0, R0, UR4 ;  /* 0x0000000400007c20 */ /* 0x000fe20008400000 */
[----:B------:R-:W-:Y:S01]  /*0520*/  ULDC UR4, c[0x0][0x154] ;  /* 0x0000550000047ab9 */ /* 0x000fe20000000800 */
[----:B0-----:R-:W-:-:S02]  /*0530*/  I2FP.F32.U32 R6, UR8 ;  /* 0x0000000800067c45 */ /* 0x001fc40008201000 */
[----:B------:R-:W-:Y:S02]  /*0540*/  SHF.R.S32.HI R2, RZ, 0x1f, R2 ;  /* 0x0000001fff027819 */ /* 0x000fe40000011402 */
[----:B------:R-:W-:Y:S01]  /*0550*/  VOTEU.ALL UP2, P0 ;  /* 0x00000000003f7886 */ /* 0x000fe20000040000 */
[----:B------:R-:W-:Y:S01]  /*0560*/  FMUL R6, R6, UR4 ;  /* 0x0000000406067c20 */ /* 0x000fe20008400000 */
[----:B------:R-:W0:Y:S01]  /*0570*/  F2I.U32.TRUNC.NTZ R0, R0 ;  /* 0x0000000000007305 */ /* 0x000e22000020f000 */
[----:B------:R-:W-:Y:S01]  /*0580*/  LEA.HI R2, R2, R7, RZ, 0x2 ;  /* 0x0000000702027211 */ /* 0x000fe200078f10ff */
[----:B------:R-:W-:Y:S01]  /*0590*/  VOTEU.ALL UP3, P1 ;  /* 0x00000000003f7886 */ /* 0x000fe20000860000 */
[----:B------:R-:W1:Y:S01]  /*05a0*/  @!UP2 S2UR UR11, SR_CgaCtaId ;  /* 0x00000000000ba9c3 */ /* 0x000e620000008800 */
[----:B------:R-:W-:Y:S01]  /*05b0*/  UMOV UR4, 0x20 ;  /* 0x0000002000047882 */ /* 0x000fe20000000000 */
[----:B------:R-:W-:Y:S01]  /*05c0*/  LOP3.LUT R2, R2, 0xfffffffc, RZ, 0xc0, !PT ;  /* 0xfffffffc02027812 */ /* 0x000fe200078ec0ff */
[----:B------:R-:W-:Y:S01]  /*05d0*/  @!UP2 UMOV UR10, 0x400 ;  /* 0x00000400000aa882 */ /* 0x000fe20000000000 */
[----:B------:R-:W-:-:S04]  /*05e0*/  @!UP2 UIADD3 UR4, -UR4, 0x100000, URZ ;  /* 0x001000000404a890 */ /* 0x000fc8000fffe13f */
[----:B------:R-:W-:Y:S02]  /*05f0*/  @!UP2 USHF.L.U32 UR5, UR4, 0xb, URZ ;  /* 0x0000000b0405a899 */ /* 0x000fe4000800063f */
[----:B------:R-:W-:Y:S01]  /*0600*/  @!UP2 USHF.L.U32 UR4, UR4, 0x1, URZ ;  /* 0x000000010404a899 */ /* 0x000fe2000800063f */
[----:B------:R-:W2:Y:S01]  /*0610*/  F2I.U32.TRUNC.NTZ R6, R6 ;  /* 0x0000000600067305 */ /* 0x000ea2000020f000 */
[----:B------:R-:W-:Y:S01]  /*0620*/  VOTEU.ALL UP0, P0 ;  /* 0x00000000003f7886 */ /* 0x000fe20000000000 */
[----:B------:R-:W-:Y:S01]  /*0630*/  IMAD.IADD R2, R7, 0x1, -R2 ;  /* 0x0000000107027824 */ /* 0x000fe200078e0a02 */
[----:B------:R-:W5:Y:S01]  /*0640*/  @!UP3 S2UR UR18, SR_CgaCtaId ;  /* 0x000000000012b9c3 */ /* 0x000f620000008800 */
[----:B------:R-:W-:Y:S01]  /*0650*/  VOTEU.ALL UP1, P0 ;  /* 0x00000000003f7886 */ /* 0x000fe20000020000 */
[----:B------:R-:W-:Y:S01]  /*0660*/  @!UP3 UMOV UR16, 0x400 ;  /* 0x000004000010b882 */ /* 0x000fe20000000000 */
[----:B------:R-:W-:Y:S01]  /*0670*/  IMAD R2, R11, 0x4, R2 ;  /* 0x000000040b027824 */ /* 0x000fe200078e0202 */
[----:B0-----:R-:W-:Y:S01]  /*0680*/  R2UR UR7, R0 ;  /* 0x00000000000772ca */ /* 0x001fe200000e0000 */
[----:B------:R-:W-:Y:S01]  /*0690*/  VOTEU.ALL UP4, P1 ;  /* 0x00000000003f7886 */ /* 0x000fe20000880000 */
[----:B------:R-:W-:Y:S01]  /*06a0*/  VOTEU.ALL UP5, P1 ;  /* 0x00000000003f7886 */ /* 0x000fe200008a0000 */
[----:B------:R-:W-:Y:S01]  /*06b0*/  IMAD.SHL.U32 R7, R2, 0x4, RZ ;  /* 0x0000000402077824 */ /* 0x000fe200078e00ff */
[----:B------:R-:W0:Y:S01]  /*06c0*/  LDC R0, c[0x0][0x140] ;  /* 0x00005000ff007b82 */ /* 0x000e220000000800 */
[----:B------:R-:W-:-:S02]  /*06d0*/  LOP3.LUT P0, RZ, R4, 0x7, RZ, 0xc0, !PT ;  /* 0x0000000704ff7812 */ /* 0x000fc4000780c0ff */
[----:B--2---:R-:W-:Y:S02]  /*06e0*/  R2UR UR9, R6 ;  /* 0x00000000060972ca */ /* 0x004fe400000e0000 */
[----:B------:R-:W-:Y:S01]  /*06f0*/  LOP3.LUT R152, R2, 0xc, R7, 0x78, !PT ;  /* 0x0000000c02987812 */ /* 0x000fe200078e7807 */
[----:B-1----:R-:W-:Y:S02]  /*0700*/  @!UP2 ULEA UR13, UR11, UR10, 0x18 ;  /* 0x0000000a0b0da291 */ /* 0x002fe4000f8ec03f */
[----:B------:R-:W-:-:S04]  /*0710*/  @!UP3 UIADD3 UR10, -UR20, 0x100000, URZ ;  /* 0x00100000140ab890 */ /* 0x000fc8000fffe13f */
[----:B------:R-:W-:Y:S02]  /*0720*/  @!UP3 USHF.L.U32 UR11, UR10, 0xb, URZ ;  /* 0x0000000b0a0bb899 */ /* 0x000fe4000800063f */
[----:B------:R-:W-:Y:S01]  /*0730*/  @!UP3 USHF.L.U32 UR10, UR10, 0x1, URZ ;  /* 0x000000010a0ab899 */ /* 0x000fe2000800063f */
[----:B------:R-:W-:Y:S01]  /*0740*/  ISETP.LT.U32.AND P0, PT, R152, 0x8, !P0 ;  /* 0x000000089800780c */ /* 0x000fe20004701070 */
[----:B------:R-:W-:Y:S01]  /*0750*/  UIADD3 UR7, -UR7, URZ, URZ ;  /* 0x0000003f07077290 */ /* 0x000fe2000fffe13f */
[----:B------:R-:W-:Y:S01]  /*0760*/  VOTEU.ALL UP2, P1 ;  /* 0x00000000003f7886 */ /* 0x000fe20000840000 */
[----:B-----5:R-:W-:Y:S02]  /*0770*/  @!UP3 ULEA UR16, UR18, UR16, 0x18 ;  /* 0x000000101210b291 */ /* 0x020fe4000f8ec03f */
[----:B------:R-:W-:Y:S01]  /*0780*/  UIADD3 UR9, -UR9, URZ, URZ ;  /* 0x0000003f09097290 */ /* 0x000fe2000fffe13f */
[----:B------:R-:W1:Y:S02]  /*0790*/  FENCE.VIEW.ASYNC.S ;  /* 0x00000000000073c6 */ /* 0x000e640000000000 */
[----:B-1----:R-:W1:Y:S01]  /*07a0*/  @!UP0 SYNCS.EXCH.64 URZ, [UR13+0x50], UR4 ;  /* 0x000050040d3f85b2 */ /* 0x002e620008000100 */
[----:B------:R-:W-:Y:S01]  /*07b0*/  UIMAD UR7, UR12, UR7, UR15 ;  /* 0x000000070c0772a4 */ /* 0x000fe2000f8e020f */
[----:B------:R-:W-:Y:S01]  /*07c0*/  VOTEU.ALL UP3, P1 ;  /* 0x00000000003f7886 */ /* 0x000fe20000860000 */
[----:B0-----:R-:W-:Y:S01]  /*07d0*/  ISETP.EQ.U32.AND P2, PT, R0, 0x1, PT ;  /* 0x000000010000780c */ /* 0x001fe20003f42070 */
[----:B------:R0:W2:Y:S01]  /*07e0*/  @!UP1 SYNCS.EXCH.64 URZ, [UR13+0x58], UR4 ;  /* 0x000058040d3f95b2 */ /* 0x0000a20008000100 */
[----:B------:R-:W-:Y:S01]  /*07f0*/  NOP ;  /* 0x0000000000007918 */ /* 0x000fe20000000000 */
[----:B0-----:R-:W-:Y:S01]  /*0800*/  UIMAD UR4, UR17, UR9, UR8 ;  /* 0x00000009110472a4 */ /* 0x001fe2000f8e0208 */
[----:B------:R0:W0:Y:S05]  /*0810*/  @!UP2 SYNCS.EXCH.64 URZ, [UR16+0x30], UR10 ;  /* 0x0000300a103fa5b2 */ /* 0x00002a0008000100 */
[----:B------:R-:W-:-:S04]  /*0820*/  ISETP.NE.AND P1, PT, R152, UR4, PT ;  /* 0x0000000498007c0c */ /* 0x000fc8000bf25270 */
[----:B------:R-:W-:-:S04]  /*0830*/  ISETP.EQ.OR P1, PT, RZ, UR7, !P1 ;  /* 0x00000007ff007c0c */ /* 0x000fc8000cf22670 */
[----:B------:R-:W-:-:S04]  /*0840*/  PLOP3.LUT P0, PT, P0, P1, PT, 0x80, 0x0 ;  /* 0x000000000000781c */ /* 0x000fc80000703070 */
[----:B------:R-:W-:Y:S01]  /*0850*/  P2R R160, PR, RZ, 0x1 ;  /* 0x00000001ffa07803 */ /* 0x000fe20000000000 */
[----:B------:R0:W0:Y:S01]  /*0860*/  @!UP3 SYNCS.EXCH.64 URZ, [UR16+0x38], UR10 ;  /* 0x0000380a103fb5b2 */ /* 0x0000220008000100 */
[----:B------:R0:W0:Y:S01]  /*0870*/  @!UP4 SYNCS.EXCH.64 URZ, [UR16+0x40], UR10 ;  /* 0x0000400a103fc5b2 */ /* 0x0000220008000100 */
[----:B------:R0:W0:Y:S01]  /*0880*/  @!UP5 SYNCS.EXCH.64 URZ, [UR16+0x48], UR10 ;  /* 0x0000480a103fd5b2 */ /* 0x0000220008000100 */
[----:B------:R-:W-:Y:S01]  /*0890*/  NOP ;  /* 0x0000000000007918 */ /* 0x000fe20000000000 */
[----:B-123--:R-:W-:Y:S05]  /*08a0*/  @!P2 BRA `(.L_x_3) ;  /* 0x000000000008a947 */ /* 0x00efea0003800000 */
[----:B0---4-:R-:W-:Y:S01]  /*08b0*/  UCGABAR_ARV ;  /* 0x00000000000079c7 */ /* 0x011fe20008000000 */
[----:B------:R-:W-:Y:S05]  /*08c0*/  BRA `(.L_x_4) ;  /* 0x0000000000047947 */ /* 0x000fea0003800000 */
.L_x_3:
[----:B0---4-:R-:W-:Y:S01]  /*08d0*/  NOP ;  /* 0x0000000000007918 */ /* 0x011fe20000000000 */
.L_x_4:
[----:B------:R-:W-:Y:S01]  /*08e0*/  ULDC.64 UR4, c[0x0][0x598] ;  /* 0x0001660000047ab9 */ /* 0x000fe20000000a00 */
[----:B------:R-:W-:Y:S01]  /*08f0*/  ULDC.64 UR50, c[0x0][0x208] ;  /* 0x0000820000327ab9 */ /* 0x000fe20000000a00 */
[----:B------:R-:W-:-:S04]  /*0900*/  ISETP.NE.U32.AND P0, PT, RZ, UR4, PT ;  /* 0x00000004ff007c0c */ /* 0x000fc8000bf05070 */
[----:B------:R-:W-:-:S13]  /*0910*/  ISETP.NE.AND.EX P0, PT, RZ, UR5, PT, P0 ;  /* 0x00000005ff007c0c */ /* 0x000fda000bf05300 */
[----:B------:R-:W-:Y:S05]  /*0920*/  @!P0 BRA `(.L_x_5) ;  /* 0x00000000001c8947 */ /* 0x000fea0003800000 */
[----:B------:R-:W0:Y:S02]  /*0930*/  LDC.64 R6, c[0x0][0x598] ;  /* 0x00016600ff067b82 */ /* 0x000e240000000a00 */
[----:B0-----:R-:W2:Y:S02]  /*0940*/  LDG.E.64 R6, desc[UR50][R6.64] ;  /* 0x0000003206067981 */ /* 0x001ea4000c1e1b00 */
[----:B--2---:R-:W-:-:S04]  /*0950*/  ISETP.NE.U32.AND P0, PT, R6, RZ, PT ;  /* 0x000000ff0600720c */ /* 0x004fc80003f05070 */
[----:B------:R-:W-:-:S13]  /*0960*/  ISETP.NE.AND.EX P0, PT, R7, RZ, PT, P0 ;  /* 0x000000ff0700720c */ /* 0x000fda0003f05300 */
[----:B------:R-:W-:Y:S05]  /*0970*/  @!P0 BRA `(.L_x_5) ;  /* 0x0000000000088947 */ /* 0x000fea0003800000 */
[----:B------:R0:W5:Y:S01]  /*0980*/  LD.E R23, desc[UR50][R6.64] ;  /* 0x0000003206177980 */ /* 0x000162000c101900 */
[----:B------:R-:W-:Y:S05]  /*0990*/  BRA `(.L_x_6) ;  /* 0x0000000000247947 */ /* 0x000fea0003800000 */
.L_x_5:
[----:B------:R-:W-:Y:S02]  /*09a0*/  ULDC.64 UR4, c[0x0][0x588] ;  /* 0x0001620000047ab9 */ /* 0x000fe40000000a00 */
[----:B------:R-:W-:-:S04]  /*09b0*/  ISETP.NE.U32.AND P0, PT, RZ, UR4, PT ;  /* 0x00000004ff007c0c */ /* 0x000fc8000bf05070 */
[----:B------:R-:W-:-:S13]  /*09c0*/  ISETP.NE.AND.EX P0, PT, RZ, UR5, PT, P0 ;  /* 0x00000005ff007c0c */ /* 0x000fda000bf05300 */
[----:B------:R-:W-:Y:S05]  /*09d0*/  @!P0 BRA `(.L_x_7) ;  /* 0x00000000000c8947 */ /* 0x000fea0003800000 */
[----:B------:R-:W0:Y:S02]  /*09e0*/  LDC.64 R6, c[0x0][0x588] ;  /* 0x00016200ff067b82 */ /* 0x000e240000000a00 */
[----:B0-----:R1:W5:Y:S01]  /*09f0*/  LDG.E R23, desc[UR50][R6.64] ;  /* 0x0000003206177981 */ /* 0x001362000c1e1900 */
[----:B------:R-:W-:Y:S05]  /*0a00*/  BRA `(.L_x_6) ;  /* 0x0000000000087947 */ /* 0x000fea0003800000 */
.L_x_7:
[----:B------:R-:W-:Y:S02]  /*0a10*/  ULDC UR4, c[0x0][0x580] ;  /* 0x0001600000047ab9 */ /* 0x000fe40000000800 */
[----:B------:R-:W-:-:S07]  /*0a20*/  IMAD.U32 R23, RZ, RZ, UR4 ;  /* 0x00000004ff177e24 */ /* 0x000fce000f8e00ff */
.L_x_6:
[----:B------:R-:W-:Y:S02]  /*0a30*/  ULDC.64 UR4, c[0x0][0x5a0] ;  /* 0x0001680000047ab9 */ /* 0x000fe40000000a00 */
[----:B------:R-:W-:-:S04]  /*0a40*/  ISETP.NE.U32.AND P0, PT, RZ, UR4, PT ;  /* 0x00000004ff007c0c */ /* 0x000fc8000bf05070 */
[----:B------:R-:W-:-:S13]  /*0a50*/  ISETP.NE.AND.EX P0, PT, RZ, UR5, PT, P0 ;  /* 0x00000005ff007c0c */ /* 0x000fda000bf05300 */
[----:B------:R-:W-:Y:S05]  /*0a60*/  @!P0 BRA `(.L_x_8) ;  /* 0x00000000001c8947 */ /* 0x000fea0003800000 */
[----:B01----:R-:W0:Y:S02]  /*0a70*/  LDC.64 R6, c[0x0][0x5a0] ;  /* 0x00016800ff067b82 */ /* 0x003e240000000a00 */
[----:B0-----:R-:W2:Y:S02]  /*0a80*/  LDG.E.64 R6, desc[UR50][R6.64] ;  /* 0x0000003206067981 */ /* 0x001ea4000c1e1b00 */
[----:B--2---:R-:W-:-:S04]  /*0a90*/  ISETP.NE.U32.AND P0, PT, R6, RZ, PT ;  /* 0x000000ff0600720c */ /* 0x004fc80003f05070 */
[----:B------:R-:W-:-:S13]  /*0aa0*/  ISETP.NE.AND.EX P0, PT, R7, RZ, PT, P0 ;  /* 0x000000ff0700720c */ /* 0x000fda0003f05300 */
[----:B------:R-:W-:Y:S05]  /*0ab0*/  @!P0 BRA `(.L_x_8) ;  /* 0x0000000000088947 */ /* 0x000fea0003800000 */
[----:B------:R0:W5:Y:S01]  /*0ac0*/  LD.E R22, desc[UR50][R6.64] ;  /* 0x0000003206167980 */ /* 0x000162000c101900 */
[----:B------:R-:W-:Y:S05]  /*0ad0*/  BRA `(.L_x_9) ;  /* 0x0000000000247947 */ /* 0x000fea0003800000 */
.L_x_8:
[----:B------:R-:W-:Y:S02]  /*0ae0*/  ULDC.64 UR4, c[0x0][0x590] ;  /* 0x0001640000047ab9 */ /* 0x000fe40000000a00 */
[----:B------:R-:W-:-:S04]  /*0af0*/  ISETP.NE.U32.AND P0, PT, RZ, UR4, PT ;  /* 0x00000004ff007c0c */ /* 0x000fc8000bf05070 */
[----:B------:R-:W-:-:S13]  /*0b00*/  ISETP.NE.AND.EX P0, PT, RZ, UR5, PT, P0 ;  /* 0x00000005ff007c0c */ /* 0x000fda000bf05300 */
[----:B------:R-:W-:Y:S05]  /*0b10*/  @!P0 BRA `(.L_x_10) ;  /* 0x00000000000c8947 */ /* 0x000fea0003800000 */
[----:B01----:R-:W0:Y:S02]  /*0b20*/  LDC.64 R6, c[0x0][0x590] ;  /* 0x00016400ff067b82 */ /* 0x003e240000000a00 */
[----:B0-----:R1:W5:Y:S01]  /*0b30*/  LDG.E R22, desc[UR50][R6.64] ;  /* 0x0000003206167981 */ /* 0x001362000c1e1900 */
[----:B------:R-:W-:Y:S05]  /*0b40*/  BRA `(.L_x_9) ;  /* 0x0000000000087947 */ /* 0x000fea0003800000 */
.L_x_10:
[----:B------:R-:W-:Y:S02]  /*0b50*/  ULDC UR4, c[0x0][0x584] ;  /* 0x0001610000047ab9 */ /* 0x000fe40000000800 */
[----:B------:R-:W-:-:S07]  /*0b60*/  IMAD.U32 R22, RZ, RZ, UR4 ;  /* 0x00000004ff167e24 */ /* 0x000fce000f8e00ff */
.L_x_9:
[----:B------:R-:W-:Y:S01]  /*0b70*/  ULDC UR4, c[0x0][0x65c] ;  /* 0x0001970000047ab9 */ /* 0x000fe20000000800 */
[----:B01----:R-:W0:Y:S01]  /*0b80*/  LDC.64 R6, c[0x0][0x650] ;  /* 0x00019400ff067b82 */ /* 0x003e220000000a00 */
[----:B------:R-:W-:Y:S01]  /*0b90*/  UISETP.NE.AND UP2, UPT, UR4, 0x1, UPT ;  /* 0x000000010400788c */ /* 0x000fe2000bf45270 */
[----:B------:R-:W-:Y:S01]  /*0ba0*/  IMAD.MOV.U32 R18, RZ, RZ, -0x1 ;  /* 0xffffffffff127424 */ /* 0x000fe200078e00ff */
[----:B------:R-:W-:Y:S01]  /*0bb0*/  UISETP.NE.AND UP0, UPT, UR19, 0x2, UPT ;  /* 0x000000021300788c */ /* 0x000fe2000bf05270 */
[----:B------:R-:W-:Y:S01]  /*0bc0*/  IMAD.MOV.U32 R2, RZ, RZ, -0x1 ;  /* 0xffffffffff027424 */ /* 0x000fe200078e00ff */
[----:B------:R-:W-:Y:S01]  /*0bd0*/  UP2UR UR40, UPR, URZ, 0x4 ;  /* 0x000000043f287883 */ /* 0x000fe20008000000 */
[----:B------:R-:W-:-:S06]  /*0be0*/  IMAD.MOV.U32 R19, RZ, RZ, -0x1 ;  /* 0xffffffffff137424 */ /* 0x000fcc00078e00ff */
[----:B------:R-:W-:Y:S01]  /*0bf0*/  @UP2 ULDC UR12, c[0x0][0x10] ;  /* 0x00000400000c2ab9 */ /* 0x000fe20000000800 */
[----:B------:R-:W-:Y:S01]  /*0c00*/  @UP2 UMOV UR4, UR8 ;  /* 0x0000000800042c82 */ /* 0x000fe20008000000 */
[----:B------:R-:W-:Y:S01]  /*0c10*/  @UP2 UMOV UR5, URZ ;  /* 0x0000003f00052c82 */ /* 0x000fe20008000000 */
[----:B------:R-:W-:Y:S01]  /*0c20*/  @!UP2 ULDC UR16, c[0x0][0xc] ;  /* 0x000003000010aab9 */ /* 0x000fe20000000800 */
[----:B------:R-:W-:Y:S01]  /*0c30*/  @UP2 UIMAD.WIDE.U32 UR12, UR15, UR12, UR4 ;  /* 0x0000000c0f0c22a5 */ /* 0x000fe2000f8e0004 */
[----:B------:R-:W-:Y:S02]  /*0c40*/  ULDC UR10, c[0x0][0xc] ;  /* 0x00000300000a7ab9 */ /* 0x000fe40000000800 */
[----:B------:R-:W-:Y:S01]  /*0c50*/  @UP2 UMOV UR4, URZ ;  /* 0x0000003f00042c82 */ /* 0x000fe20008000000 */
[----:B------:R-:W-:Y:S01]  /*0c60*/  UMOV UR5, URZ ;  /* 0x0000003f00057c82 */ /* 0x000fe20008000000 */
[----:B------:R-:W-:Y:S01]  /*0c70*/  @UP2 UIADD3 UR18, UR13, UR4, URZ ;  /* 0x000000040d122290 */ /* 0x000fe2000fffe03f */
[----:B------:R-:W-:-:S02]  /*0c80*/  ULDC UR11, c[0x0][0x10] ;  /* 0x00000400000b7ab9 */ /* 0x000fc40000000800 */
[----:B------:R-:W-:Y:S01]  /*0c90*/  UMOV UR4, UR15 ;  /* 0x0000000f00047c82 */ /* 0x000fe20008000000 */
[----:B------:R-:W-:Y:S02]  /*0ca0*/  UIMAD.WIDE.U32 UR10, UR10, UR11, URZ ;  /* 0x0000000b0a0a72a5 */ /* 0x000fe4000f8e003f */
[----:B------:R-:W-:Y:S01]  /*0cb0*/  @!UP2 UIMAD.WIDE.U32 UR4, UR8, UR16, UR4 ;  /* 0x000000100804a2a5 */ /* 0x000fe2000f8e0004 */
[----:B------:R-:W-:Y:S02]  /*0cc0*/  ULDC UR13, c[0x0][0x14] ;  /* 0x00000500000d7ab9 */ /* 0x000fe40000000800 */
[----:B------:R-:W-:Y:S02]  /*0cd0*/  UIMAD.WIDE.U32 UR38, UR10, UR13, URZ ;  /* 0x0000000d0a2672a5 */ /* 0x000fe4000f8e003f */
[----:B------:R-:W-:Y:S02]  /*0ce0*/  UIMAD UR41, UR11, UR13, URZ ;  /* 0x0000000d0b2972a4 */ /* 0x000fe4000f8e023f */
[----:B------:R-:W-:Y:S01]  /*0cf0*/  @!UP2 UMOV UR12, UR4 ;  /* 0x00000004000cac82 */ /* 0x000fe20008000000 */
[----:B------:R-:W-:Y:S01]  /*0d00*/  @!UP2 UMOV UR18, UR5 ;  /* 0x000000050012ac82 */ /* 0x000fe20008000000 */
[----:B------:R-:W-:-:S02]  /*0d10*/  UIADD3 UR41, UR39, UR41, URZ ;  /* 0x0000002927297290 */ /* 0x000fc4000fffe03f */
[----:B------:R-:W-:-:S04]  /*0d20*/  UIADD3 UR4, UP1, UR12, UR38, URZ ;  /* 0x000000260c047290 */ /* 0x000fc8000ff3e03f */
[----:B------:R-:W-:Y:S02]  /*0d30*/  UIADD3.X UR5, UR18, UR41, URZ, UP1, !UPT ;  /* 0x0000002912057290 */ /* 0x000fe40008ffe43f */
[----:B------:R-:W-:Y:S02]  /*0d40*/  USEL UR4, UR4, UR12, !UP0 ;  /* 0x0000000c04047287 */ /* 0x000fe4000c000000 */
[----:B------:R-:W-:-:S04]  /*0d50*/  USEL UR5, UR5, UR18, !UP0 ;  /* 0x0000001205057287 */ /* 0x000fc8000c000000 */
[----:B0-----:R-:W-:Y:S01]  /*0d60*/  ISETP.LE.U32.AND P0, PT, R6, UR4, PT ;  /* 0x0000000406007c0c */ /* 0x001fe2000bf03070 */
[----:B------:R-:W-:Y:S02]  /*0d70*/  IMAD.U32 R16, RZ, RZ, UR4 ;  /* 0x00000004ff107e24 */ /* 0x000fe4000f8e00ff */
[----:B------:R-:W-:Y:S02]  /*0d80*/  IMAD.U32 R0, RZ, RZ, UR5 ;  /* 0x00000005ff007e24 */ /* 0x000fe4000f8e00ff */
[----:B------:R-:W-:-:S03]  /*0d90*/  IMAD.U32 R17, RZ, RZ, UR5 ;  /* 0x00000005ff117e24 */ /* 0x000fc6000f8e00ff */
[----:B------:R-:W-:Y:S02]  /*0da0*/  ISETP.GE.U32.AND.EX P0, PT, R0, R7, PT, P0 ;  /* 0x000000070000720c */ /* 0x000fe40003f06100 */
[----:B------:R-:W-:-:S11]  /*0db0*/  PRMT R0, RZ, 0x7610, R0 ;  /* 0x00007610ff007816 */ /* 0x000fd60000000000 */
[----:B------:R-:W-:Y:S05]  /*0dc0*/  @P0 BRA `(.L_x_11) ;  /* 0x0000000400500947 */ /* 0x000fea0003800000 */
[----:B------:R-:W-:Y:S01]  /*0dd0*/  ULDC.64 UR18, c[0x0][0x628] ;  /* 0x00018a0000127ab9 */ /* 0x000fe20000000a00 */
[C---:B------:R-:W-:Y:S01]  /*0de0*/  R2UR UR20, R16.reuse ;  /* 0x00000000101472ca */ /* 0x040fe200000e0000 */
[----:B------:R-:W-:Y:S01]  /*0df0*/  ULDC UR16, c[0x0][0x630] ;  /* 0x00018c0000107ab9 */ /* 0x000fe20000000800 */
[----:B------:R-:W-:Y:S02]  /*0e00*/  ISETP.NE.U32.AND P0, PT, RZ, UR18, PT ;  /* 0x00000012ff007c0c */ /* 0x000fe4000bf05070 */
[----:B------:R-:W-:Y:S02]  /*0e10*/  R2UR UR4, R16 ;  /* 0x00000000100472ca */ /* 0x000fe400000e0000 */
[----:B------:R-:W-:Y:S02]  /*0e20*/  ISETP.NE.AND.EX P0, PT, RZ, UR19, PT, P0 ;  /* 0x00000013ff007c0c */ /* 0x000fe4000bf05300 */
[----:B------:R-:W-:-:S11]  /*0e30*/  R2UR UR5, R17 ;  /* 0x00000000110572ca */ /* 0x000fd600000e0000 */
[----:B------:R-:W-:Y:S05]  /*0e40*/  @!P0 BRA `(.L_x_12) ;  /* 0x0000000000308947 */ /* 0x000fea0003800000 */
[----:B------:R-:W-:Y:S01]  /*0e50*/  R2UR UR4, R16 ;  /* 0x00000000100472ca */ /* 0x000fe200000e0000 */
[----:B------:R-:W-:Y:S01]  /*0e60*/  ULDC UR12, c[0x0][0x634] ;  /* 0x00018d00000c7ab9 */ /* 0x000fe20000000800 */
[----:B------:R-:W-:-:S11]  /*0e70*/  R2UR UR15, R17 ;  /* 0x00000000110f72ca */ /* 0x000fd600000e0000 */
[----:B------:R-:W-:-:S04]  /*0e80*/  UIADD3 UR12, UP1, UR4, UR12, URZ ;  /* 0x0000000c040c7290 */ /* 0x000fc8000ff3e03f */
[----:B------:R-:W-:-:S04]  /*0e90*/  UIADD3.X UR15, URZ, UR15, URZ, UP1, !UPT ;  /* 0x0000000f3f0f7290 */ /* 0x000fc80008ffe43f */
[----:B------:R-:W-:-:S04]  /*0ea0*/  UIMAD.WIDE.U32 UR4, UR15, UR18, URZ ;  /* 0x000000120f0472a5 */ /* 0x000fc8000f8e003f */
[----:B------:R-:W-:Y:S02]  /*0eb0*/  UIMAD.WIDE.U32 UR10, UP1, UR12, UR19, UR4 ;  /* 0x000000130c0a72a5 */ /* 0x000fe4000f820004 */
[----:B------:R-:W-:Y:S02]  /*0ec0*/  UIMAD.WIDE.U32 UR4, UR12, UR18, URZ ;  /* 0x000000120c0472a5 */ /* 0x000fe4000f8e003f */
[----:B------:R-:W-:Y:S02]  /*0ed0*/  UIADD3.X UR13, URZ, URZ, URZ, UP1, !UPT ;  /* 0x0000003f3f0d7290 */ /* 0x000fe40008ffe43f */
[----:B------:R-:W-:Y:S01]  /*0ee0*/  UIADD3 URZ, UP1, UR5, UR10, URZ ;  /* 0x0000000a053f7290 */ /* 0x000fe2000ff3e03f */
[----:B------:R-:W-:-:S03]  /*0ef0*/  UMOV UR12, UR11 ;  /* 0x0000000b000c7c82 */ /* 0x000fc60008000000 */
[----:B------:R-:W-:-:S12]  /*0f00*/  UIMAD.WIDE.U32.X UR4, UR15, UR19, UR12, UP1 ;  /* 0x000000130f0472a5 */ /* 0x000fd800088e040c */
.L_x_12:
[----:B------:R-:W-:Y:S01]  /*0f10*/  USHF.R.U64 UR4, UR4, UR16, UR5 ;  /* 0x0000001004047299 */ /* 0x000fe20008001205 */
[----:B------:R-:W-:Y:S01]  /*0f20*/  R2UR UR11, R17 ;  /* 0x00000000110b72ca */ /* 0x000fe200000e0000 */
[----:B------:R-:W-:Y:S02]  /*0f30*/  USHF.R.U32.HI UR5, URZ, UR16, UR5 ;  /* 0x000000103f057299 */ /* 0x000fe40008011605 */
[----:B------:R-:W-:Y:S01]  /*0f40*/  UIADD3 UR12, UP1, URZ, -UR4, URZ ;  /* 0x800000043f0c7290 */ /* 0x000fe2000ff3e03f */
[----:B------:R-:W-:Y:S01]  /*0f50*/  ULDC.64 UR18, c[0x0][0x620] ;  /* 0x0001880000127ab9 */ /* 0x000fe20000000a00 */
[----:B------:R-:W-:Y:S02]  /*0f60*/  UISETP.NE.AND UP2, UPT, UR40, URZ, UPT ;  /* 0x0000003f2800728c */ /* 0x000fe4000bf45270 */
[----:B------:R-:W-:Y:S01]  /*0f70*/  UIADD3.X UR5, URZ, ~UR5, URZ, UP1, !UPT ;  /* 0x800000053f057290 */ /* 0x000fe20008ffe43f */
[----:B------:R-:W-:Y:S01]  /*0f80*/  UMOV UR10, UR20 ;  /* 0x00000014000a7c82 */ /* 0x000fe20008000000 */
[----:B------:R-:W-:-:S02]  /*0f90*/  ULDC UR13, c[0x0][0x618] ;  /* 0x00018600000d7ab9 */ /* 0x000fc40000000800 */
[----:B------:R-:W-:Y:S02]  /*0fa0*/  UIMAD UR5, UR5, UR18, URZ ;  /* 0x00000012050572a4 */ /* 0x000fe4000f8e023f */
[----:B------:R-:W-:Y:S02]  /*0fb0*/  UIMAD.WIDE.U32 UR10, UR12, UR18, UR10 ;  /* 0x000000120c0a72a5 */ /* 0x000fe4000f8e000a */
[----:B------:R-:W-:Y:S02]  /*0fc0*/  UIMAD UR12, UR12, UR19, UR5 ;  /* 0x000000130c0c72a4 */ /* 0x000fe4000f8e0205 */
[----:B------:R-:W-:Y:S02]  /*0fd0*/  @UP2 UIMAD UR7, UR17, UR9, UR8 ;  /* 0x00000009110722a4 */ /* 0x000fe4000f8e0208 */
[----:B------:R-:W-:Y:S01]  /*0fe0*/  UIADD3 UR11, UR11, UR12, URZ ;  /* 0x0000000c0b0b7290 */ /* 0x000fe2000fffe03f */
[----:B------:R-:W-:Y:S01]  /*0ff0*/  ULDC.64 UR8, c[0x0][0x640] ;  /* 0x0001900000087ab9 */ /* 0x000fe20000000a00 */
[----:B------:R-:W-:-:S02]  /*1000*/  ULDC UR15, c[0x0][0x608] ;  /* 0x00018200000f7ab9 */ /* 0x000fc40000000800 */
[----:B------:R-:W-:Y:S01]  /*1010*/  USHF.R.U64 UR20, UR10, UR13, UR11 ;  /* 0x0000000d0a147299 */ /* 0x000fe2000800120b */
[----:B------:R-:W-:Y:S01]  /*1020*/  ISETP.NE.U32.AND P0, PT, RZ, UR8, PT ;  /* 0x00000008ff007c0c */ /* 0x000fe2000bf05070 */
[----:B------:R-:W-:Y:S01]  /*1030*/  USHF.R.U32.HI UR11, URZ, UR13, UR11 ;  /* 0x0000000d3f0b7299 */ /* 0x000fe2000801160b */
[----:B------:R-:W-:Y:S02]  /*1040*/  ULDC UR21, c[0x0][0x658] ;  /* 0x0001960000157ab9 */ /* 0x000fe40000000800 */
[----:B------:R-:W-:Y:S01]  /*1050*/  ISETP.NE.AND.EX P0, PT, RZ, UR9, PT, P0 ;  /* 0x00000009ff007c0c */ /* 0x000fe2000bf05300 */
[----:B------:R-:W-:Y:S02]  /*1060*/  USHF.R.U64 UR25, UR20, UR15, UR11 ;  /* 0x0000000f14197299 */ /* 0x000fe4000800120b */
[----:B------:R-:W-:Y:S01]  /*1070*/  USHF.R.U32.HI UR11, URZ, UR15, UR11 ;  /* 0x0000000f3f0b7299 */ /* 0x000fe2000801160b */
[----:B------:R-:W-:Y:S01]  /*1080*/  UMOV UR10, 0xffffffff ;  /* 0xffffffff000a7882 */ /* 0x000fe20000000000 */
[----:B------:R-:W-:Y:S01]  /*1090*/  ULDC UR5, c[0x0][0x600] ;  /* 0x0001800000057ab9 */ /* 0x000fe20000000800 */
[----:B------:R-:W-:-:S02]  /*10a0*/  USHF.L.U32 UR10, UR10, UR21, URZ ;  /* 0x000000150a0a7299 */ /* 0x000fc4000800063f */
[----:B------:R-:W-:Y:S02]  /*10b0*/  USHF.R.U64 UR26, UR25, UR21, UR11 ;  /* 0x00000015191a7299 */ /* 0x000fe4000800120b */
[----:B------:R-:W-:Y:S02]  /*10c0*/  ULOP3.LUT UR15, URZ, UR10, URZ, 0x33, !UPT ;  /* 0x0000000a3f0f7292 */ /* 0x000fe4000f8e333f */
[----:B------:R-:W-:Y:S02]  /*10d0*/  UIADD3 UR19, UR5, -0x1, URZ ;  /* 0xffffffff05137890 */ /* 0x000fe4000fffe03f */
[----:B------:R-:W-:Y:S01]  /*10e0*/  USHF.R.U32.HI UR11, URZ, UR21, UR11 ;  /* 0x000000153f0b7299 */ /* 0x000fe2000801160b */
[----:B------:R-:W-:Y:S01]  /*10f0*/  ULDC UR22, c[0x0][0x648] ;  /* 0x0001920000167ab9 */ /* 0x000fe20000000800 */
[----:B------:R-:W-:Y:S01]  /*1100*/  ULDC UR23, c[0x0][0x638] ;  /* 0x00018e0000177ab9 */ /* 0x000fe20000000800 */
[----:B------:R-:W-:Y:S01]  /*1110*/  UMOV UR24, 0x1 ;  /* 0x0000000100187882 */ /* 0x000fe20000000000 */
[----:B------:R-:W-:Y:S01]  /*1120*/  UMOV UR10, UR26 ;  /* 0x0000001a000a7c82 */ /* 0x000fe20008000000 */
[----:B------:R-:W-:Y:S07]  /*1130*/  @!P0 BRA `(.L_x_13) ;  /* 0x0000000000308947 */ /* 0x000fee0003800000 */
[----:B------:R-:W-:Y:S02]  /*1140*/  ULDC UR16, c[0x0][0x64c] ;  /* 0x0001930000107ab9 */ /* 0x000fe40000000800 */
        /* <DEDUP_REMOVED lines=8> */
[----:B------:R-:W-:-:S07]  /*11d0*/  UIMAD.WIDE.U32.X UR8, UR18, UR9, UR16, UP1 ;  /* 0x00000009120872a5 */ /* 0x000fce00088e0410 */
[----:B------:R-:W-:Y:S01]  /*11e0*/  UMOV UR10, UR8 ;  /* 0x00000008000a7c82 */ /* 0x000fe20008000000 */
[----:B------:R-:W-:-:S05]  /*11f0*/  UMOV UR11, UR9 ;  /* 0x00000009000b7c82 */ /* 0x000fca0008000000 */
.L_x_13:
[----:B------:R-:W-:Y:S01]  /*1200*/  USHF.R.U64 UR9, UR10, UR22, UR11 ;  /* 0x000000160a097299 */ /* 0x000fe2000800120b */
[----:B------:R-:W-:Y:S01]  /*1210*/  IMAD.MOV.U32 R0, RZ, RZ, 0x1 ;  /* 0x00000001ff007424 */ /* 0x000fe200078e00ff */
[----:B------:R-:W-:Y:S01]  /*1220*/  USHF.L.U32 UR8, UR24, UR21, URZ ;  /* 0x0000001518087299 */ /* 0x000fe2000800063f */
[----:B------:R-:W-:Y:S01]  /*1230*/  IMAD.U32 R19, RZ, RZ, UR4 ;  /* 0x00000004ff137e24 */ /* 0x000fe2000f8e00ff */
[----:B------:R-:W-:Y:S02]  /*1240*/  ULOP3.LUT UR15, UR25, UR15, URZ, 0xc0, !UPT ;  /* 0x0000000f190f7292 */ /* 0x000fe4000f8ec03f */
[----:B------:R-:W-:Y:S02]  /*1250*/  UIADD3 UR10, -UR9, URZ, URZ ;  /* 0x0000003f090a7290 */ /* 0x000fe4000fffe13f */
[----:B------:R-:W-:Y:S02]  /*1260*/  UIMAD UR15, UR8, UR9, UR15 ;  /* 0x00000009080f72a4 */ /* 0x000fe4000f8e020f */
[----:B------:R-:W-:-:S02]  /*1270*/  ULOP3.LUT UR19, UR20, UR19, URZ, 0xc0, !UPT ;  /* 0x0000001314137292 */ /* 0x000fc4000f8ec03f */
[----:B------:R-:W-:Y:S01]  /*1280*/  UIMAD UR8, UR10, UR23, UR26 ;  /* 0x000000170a0872a4 */ /* 0x000fe2000f8e021a */
[----:B------:R-:W-:Y:S01]  /*1290*/  ULDC UR9, c[0x0][0x610] ;  /* 0x0001840000097ab9 */ /* 0x000fe20000000800 */
[----:B------:R-:W-:Y:S02]  /*12a0*/  UISETP.NE.AND UP1, UPT, UR40, URZ, UPT ;  /* 0x0000003f2800728c */ /* 0x000fe4000bf25270 */
[----:B------:R-:W-:Y:S02]  /*12b0*/  UIMAD UR7, UR15, UR9, UR7 ;  /* 0x000000090f0772a4 */ /* 0x000fe4000f8e0207 */
[----:B------:R-:W-:-:S04]  /*12c0*/  UIMAD UR8, UR8, UR5, UR19 ;  /* 0x00000005080872a4 */ /* 0x000fc8000f8e0213 */
[----:B------:R-:W-:Y:S02]  /*12d0*/  USEL UR5, UR8, UR7, !UP1 ;  /* 0x0000000708057287 */ /* 0x000fe4000c800000 */
[----:B------:R-:W-:-:S04]  /*12e0*/  USEL UR7, UR7, UR8, !UP1 ;  /* 0x0000000807077287 */ /* 0x000fc8000c800000 */
[----:B------:R-:W-:Y:S02]  /*12f0*/  IMAD.U32 R2, RZ, RZ, UR5 ;  /* 0x00000005ff027e24 */ /* 0x000fe4000f8e00ff */
[----:B------:R-:W-:-:S07]  /*1300*/  IMAD.U32 R18, RZ, RZ, UR7 ;  /* 0x00000007ff127e24 */ /* 0x000fce000f8e00ff */
.L_x_11:
[----:B------:R-:W-:Y:S05]  /*1310*/  @!P2 BRA `(.L_x_14) ;  /* 0x00000000000ca947 */ /* 0x000fea0003800000 */
[----:B------:R-:W-:Y:S01]  /*1320*/  UCGABAR_WAIT ;  /* 0x0000000000007dc7 */ /* 0x000fe20008000000 */
[----:B------:R-:W-:Y:S01]  /*1330*/  CCTL.IVALL ;  /* 0x00000000ff00798f */ /* 0x000fe20002000000 */
[----:B------:R-:W-:Y:S05]  /*1340*/  BRA `(.L_x_15) ;  /* 0x0000000000047947 */ /* 0x000fea0003800000 */
.L_x_14:
[----:B------:R-:W-:Y:S06]  /*1350*/  BAR.SYNC.DEFER_BLOCKING 0x0 ;  /* 0x0000000000007b1d */ /* 0x000fec0000010000 */
.L_x_15:
[----:B------:R-:W-:Y:S02]  /*1360*/  ULDC UR4, c[0x0][0x28c] ;  /* 0x0000a30000047ab9 */ /* 0x000fe40000000800 */
[----:B------:R-:W-:-:S04]  /*1370*/  UIADD3 UR4, UR4, 0x7f, URZ ;  /* 0x0000007f04047890 */ /* 0x000fc8000fffe03f */
[----:B------:R-:W-:-:S04]  /*1380*/  USHF.R.S32.HI UR5, URZ, 0x1f, UR4 ;  /* 0x0000001f3f057899 */ /* 0x000fc80008011404 */
[----:B------:R-:W-:-:S04]  /*1390*/  ULEA.HI UR5, UR5, UR4, URZ, 0x7 ;  /* 0x0000000405057291 */ /* 0x000fc8000f8f383f */
[----:B------:R-:W-:Y:S01]  /*13a0*/  USHF.R.S32.HI UR37, URZ, 0x7, UR5 ;  /* 0x000000073f257899 */ /* 0x000fe20008011405 */
[----:B------:R-:W-:Y:S11]  /*13b0*/  @!P3 BRA `(.L_x_16) ;  /* 0x0000009400d8b947 */ /* 0x000ff60003800000 */
[----:B------:R-:W-:-:S06]  /*13c0*/  UISETP.GT.U32.AND UP1, UPT, UR14, 0x1, UPT ;  /* 0x000000010e00788c */ /* 0x000fcc000bf24070 */
[----:B------:R-:W-:-:S13]  /*13d0*/  PLOP3.LUT P0, PT, PT, PT, UP1, 0x80, 0x0 ;  /* 0x000000000000781c */ /* 0x000fda0003f0f018 */
[----:B------:R-:W-:Y:S05]  /*13e0*/  @P0 EXIT ;  /* 0x000000000000094d */ /* 0x000fea0003800000 */
.L_x_17:
[----:B------:R-:W-:-:S08]  /*13f0*/  NOP ;  /* 0x0000000000007918 */ /* 0x000fd00000000000 */
[----:B------:R-:W0:Y:S02]  /*1400*/  USETMAXREG.TRY_ALLOC.CTAPOOL UP1, 0xe8 ;  /* 0x000000e8000079c8 */ /* 0x000e240008020600 */
[----:B0-----:R-:W-:-:S13]  /*1410*/  PLOP3.LUT P0, PT, PT, PT, UP1, 0x80, 0x0 ;  /* 0x000000000000781c */ /* 0x001fda0003f0f018 */
[----:B------:R-:W-:Y:S05]  /*1420*/  @!P0 BRA `(.L_x_17) ;  /* 0xfffffffc00f08947 */ /* 0x000fea000383ffff */
[----:B------:R-:W-:-:S13]  /*1430*/  LOP3.LUT P0, RZ, R0, 0xff, RZ, 0xc0, !PT ;  /* 0x000000ff00ff7812 */ /* 0x000fda000780c0ff */
[----:B------:R-:W-:Y:S05]  /*1440*/  @!P0 EXIT ;  /* 0x000000000000894d */ /* 0x000fea0003800000 */
[----:B------:R-:W0:Y:S01]  /*1450*/  S2UR UR5, SR_CgaCtaId ;  /* 0x00000000000579c3 */ /* 0x000e220000008800 */
[----:B------:R-:W-:Y:S01]  /*1460*/  VIADD R5, R5, 0xffffffff ;  /* 0xffffffff05057836 */ /* 0x000fe20000000000 */
[CC--:B------:R-:W-:Y:S01]  /*1470*/  LEA.HI R0, R9.reuse, R4.reuse, RZ, 0x2 ;  /* 0x0000000409007211 */ /* 0x0c0fe200078f10ff */
[----:B------:R-:W-:Y:S01]  /*1480*/  UMOV UR43, 0x400 ;  /* 0x00000400002b7882 */ /* 0x000fe20000000000 */
[----:B------:R-:W-:Y:S01]  /*1490*/  LEA.HI R9, R9, R4, RZ, 0x5 ;  /* 0x0000000409097211 */ /* 0x000fe200078f28ff */
[----:B------:R-:W-:Y:S01]  /*14a0*/  USHF.R.U32.HI UR4, URZ, 0x1, UR37 ;  /* 0x000000013f047899 */ /* 0x000fe20008011625 */
[----:B------:R-:W-:Y:S01]  /*14b0*/  R2UR UR45, R5 ;  /* 0x00000000052d72ca */ /* 0x000fe200000e0000 */
[----:B------:R-:W-:Y:S01]  /*14c0*/  ULOP3.LUT UR44, UR37, 0x1, URZ, 0xc0, !UPT ;  /* 0x00000001252c7892 */ /* 0x000fe2000f8ec03f */
[--C-:B------:R-:W-:Y:S01]  /*14d0*/  SHF.R.S32.HI R154, RZ, 0x2, R0.reuse ;  /* 0x00000002ff9a7819 */ /* 0x100fe20000011400 */
[----:B------:R-:W-:Y:S01]  /*14e0*/  UISETP.LT.AND UP1, UPT, UR37, 0x1, UPT ;  /* 0x000000012500788c */ /* 0x000fe2000bf21270 */
[----:B------:R-:W-:Y:S01]  /*14f0*/  SHF.R.S32.HI R3, RZ, 0x1f, R0 ;  /* 0x0000001fff037819 */ /* 0x000fe20000011400 */
[----:B------:R-:W-:Y:S01]  /*1500*/  ULOP3.LUT UR4, UR4, 0x1, URZ, 0xc0, !UPT ;  /* 0x0000000104047892 */ /* 0x000fe2000f8ec03f */
[----:B------:R-:W-:Y:S01]  /*1510*/  SHF.R.S32.HI R9, RZ, 0x5, R9 ;  /* 0x00000005ff097819 */ /* 0x000fe20000011409 */
[----:B------:R-:W-:Y:S01]  /*1520*/  ULDC UR6, c[0x0][0x284] ;  /* 0x0000a10000067ab9 */ /* 0x000fe20000000800 */
[----:B------:R-:W-:Y:S01]  /*1530*/  LEA.HI R3, R3, R154, RZ, 0x3 ;  /* 0x0000009a03037211 */ /* 0x000fe200078f18ff */
[----:B------:R-:W-:Y:S01]  /*1540*/  USEL UR44, UR44, URZ, !UP0 ;  /* 0x0000003f2c2c7287 */ /* 0x000fe2000c000000 */
[----:B------:R-:W-:Y:S01]  /*1550*/  LOP3.LUT R153, R0, 0xfffffffc, RZ, 0xc0, !PT ;  /* 0xfffffffc00997812 */ /* 0x000fe200078ec0ff */
[----:B------:R-:W-:Y:S01]  /*1560*/  USEL UR47, UR37, 0x1, UP1 ;  /* 0x00000001252f7887 */ /* 0x000fe20008800000 */
[----:B------:R-:W-:Y:S01]  /*1570*/  LOP3.LUT R3, R3, 0xfffffff8, RZ, 0xc0, !PT ;  /* 0xfffffff803037812 */ /* 0x000fe200078ec0ff */
[----:B------:R-:W-:Y:S01]  /*1580*/  USHF.L.U32 UR45, UR45, 0x3, URZ ;  /* 0x000000032d2d7899 */ /* 0x000fe2000800063f */
[----:B------:R-:W-:Y:S01]  /*1590*/  ISETP.NE.AND P0, PT, R5, RZ, PT ;  /* 0x000000ff0500720c */ /* 0x000fe20003f05270 */
[----:B------:R-:W-:Y:S01]  /*15a0*/  UISETP.EQ.U32.AND UP0, UPT, UR4, 0x1, !UP0 ;  /* 0x000000010400788c */ /* 0x000fe2000c702070 */
[----:B------:R-:W-:Y:S01]  /*15b0*/  IMAD.IADD R153, R4, 0x1, -R153 ;  /* 0x0000000104997824 */ /* 0x000fe200078e0a99 */
[----:B------:R-:W-:Y:S01]  /*15c0*/  ULOP3.LUT UR36, UR42, 0x1, URZ, 0xfc, !UPT ;  /* 0x000000012a247892 */ /* 0x000fe2000f8efc3f */
[----:B------:R-:W-:Y:S01]  /*15d0*/  IMAD.IADD R154, R154, 0x1, -R3 ;  /* 0x000000019a9a7824 */ /* 0x000fe200078e0a03 */
[----:B0-----:R-:W-:Y:S01]  /*15e0*/  ULEA UR43, UR5, UR43, 0x18 ;  /* 0x0000002b052b7291 */ /* 0x001fe2000f8ec03f */
[----:B------:R-:W-:Y:S01]  /*15f0*/  IMAD.U32 R157, RZ, RZ, UR45 ;  /* 0x0000002dff9d7e24 */ /* 0x000fe2000f8e00ff */
[----:B------:R-:W-:Y:S01]  /*1600*/  SEL R170, RZ, 0x1, P0 ;  /* 0x00000001ffaa7807 */ /* 0x000fe20000000000 */
[--C-:B------:R-:W-:Y:S01]  /*1610*/  IMAD R161, R9, -0x10, -R154.reuse ;  /* 0xfffffff009a17824 */ /* 0x100fe200078e0a9a */
[----:B------:R-:W-:Y:S01]  /*1620*/  UIADD3 UR46, UR43, 0x30, URZ ;  /* 0x000000302b2e7890 */ /* 0x000fe2000fffe03f */
[--C-:B------:R-:W-:Y:S01]  /*1630*/  SHF.R.S32.HI R155, RZ, 0x1f, R154.reuse ;  /* 0x0000001fff9b7819 */ /* 0x100fe2000001149a */
[----:B------:R-:W-:Y:S01]  /*1640*/  UIADD3 UR47, -UR47, UR37, URZ ;  /* 0x000000252f2f7290 */ /* 0x000fe2000fffe13f */
[----:B------:R-:W-:Y:S01]  /*1650*/  LOP3.LUT R159, R157, 0x8, RZ, 0xc0, !PT ;  /* 0x000000089d9f7812 */ /* 0x000fe200078ec0ff */
[----:B------:R-:W-:Y:S01]  /*1660*/  VIADD R161, R161, UR6 ;  /* 0x00000006a1a17c36 */ /* 0x000fe20008000000 */
[----:B------:R-:W-:Y:S01]  /*1670*/  LOP3.LUT R157, R157, 0x8, RZ, 0xc, !PT ;  /* 0x000000089d9d7812 */ /* 0x000fe200078e0cff */
[----:B------:R-:W-:Y:S01]  /*1680*/  IMAD.U32 R156, RZ, RZ, UR46 ;  /* 0x0000002eff9c7e24 */ /* 0x000fe2000f8e00ff */
[----:B------:R-:W-:Y:S01]  /*1690*/  LOP3.LUT R159, R159, 0x18, RZ, 0x3c, !PT ;  /* 0x000000189f9f7812 */ /* 0x000fe200078e3cff */
[----:B------:R-:W-:Y:S01]  /*16a0*/  IMAD.WIDE R154, R9, 0x10, R154 ;  /* 0x00000010099a7825 */ /* 0x000fe200078e029a */
[----:B------:R-:W-:-:S03]  /*16b0*/  USEL UR48, URZ, 0x1, !UP0 ;  /* 0x000000013f307887 */ /* 0x000fc6000c000000 */
[----:B------:R-:W-:-:S09]  /*16c0*/  VIADD R158, R156, UR45 ;  /* 0x0000002d9c9e7c36 */ /* 0x000fd20008000000 */
.L_x_293:
[----:B------:R-:W-:Y:S01]  /*16d0*/  SHF.L.U32 R3, R170, 0x1f, RZ ;  /* 0x0000001faa037819 */ /* 0x000fe200000006ff */
[----:B------:R-:W-:Y:S02]  /*16e0*/  ULDC UR4, c[0x0][0x28c] ;  /* 0x0000a30000047ab9 */ /* 0x000fe40000000800 */
[----:B------:R-:W-:Y:S01]  /*16f0*/  ISETP.LT.AND P1, PT, RZ, UR4, PT ;  /* 0x00000004ff007c0c */ /* 0x000fe2000bf21270 */
[----:B------:R-:W0:Y:S02]  /*1700*/  SYNCS.PHASECHK.TRANS64.TRYWAIT P0, [R156+UR45], R3 ;  /* 0x000000039c0075a7 */ /* 0x000e24000800016d */
[----:B01234-:R-:W-:Y:S10]  /*1710*/  @!P0 BRA `(.L_x_18) ;  /* 0x000000a000fc8947 */ /* 0x01fff40003800000 */
.L_x_313:
[----:B------:R-:W-:Y:S05]  /*1720*/  @P1 BRA `(.L_x_19) ;  /* 0x0000000000401947 */ /* 0x000fea0003800000 */
[----:B------:R-:W-:Y:S01]  /*1730*/  MOV R0, 0x0 ;  /* 0x0000000000007802 */ /* 0x000fe20000000f00 */
[----:B------:R-:W-:Y:S01]  /*1740*/  ULDC.64 UR4, c[0x4][0x68] ;  /* 0x01001a0000047ab9 */ /* 0x000fe20000000a00 */
[----:B------:R-:W-:Y:S01]  /*1750*/  ULDC.64 UR6, c[0x4][0x8] ;  /* 0x0100020000067ab9 */ /* 0x000fe20000000a00 */
[----:B------:R-:W-:Y:S01]  /*1760*/  IMAD.U32 R4, RZ, RZ, UR4 ;  /* 0x00000004ff047e24 */ /* 0x000fe2000f8e00ff */
[----:B------:R1:W2:Y:S01]  /*1770*/  LDC.64 R14, c[0x4][R0] ;  /* 0x01000000000e7b82 */ /* 0x0002a20000000a00 */
[----:B------:R-:W-:Y:S01]  /*1780*/  IMAD.U32 R5, RZ, RZ, UR5 ;  /* 0x00000005ff057e24 */ /* 0x000fe2000f8e00ff */
[----:B------:R-:W-:Y:S01]  /*1790*/  ULDC.64 UR4, c[0x4][0x70] ;  /* 0x01001c0000047ab9 */ /* 0x000fe20000000a00 */
[----:B------:R-:W-:Y:S02]  /*17a0*/  IMAD.U32 R10, RZ, RZ, UR6 ;  /* 0x00000006ff0a7e24 */ /* 0x000fe4000f8e00ff */
[----:B------:R-:W-:Y:S02]  /*17b0*/  IMAD.U32 R6, RZ, RZ, UR4 ;  /* 0x00000004ff067e24 */ /* 0x000fe4000f8e00ff */
[----:B------:R-:W-:-:S02]  /*17c0*/  IMAD.U32 R7, RZ, RZ, UR5 ;  /* 0x00000005ff077e24 */ /* 0x000fc4000f8e00ff */
[----:B------:R-:W-:Y:S02]  /*17d0*/  IMAD.U32 R11, RZ, RZ, UR7 ;  /* 0x00000007ff0b7e24 */ /* 0x000fe4000f8e00ff */
[----:B------:R-:W-:Y:S02]  /*17e0*/  IMAD.MOV.U32 R8, RZ, RZ, 0x1e1 ;  /* 0x000001e1ff087424 */ /* 0x000fe400078e00ff */
[----:B------:R-:W-:Y:S02]  /*17f0*/  IMAD.MOV.U32 R12, RZ, RZ, 0x1 ;  /* 0x00000001ff0c7424 */ /* 0x000fe400078e00ff */
[----:B-1----:R-:W-:-:S07]  /*1800*/  IMAD.MOV.U32 R13, RZ, RZ, RZ ;  /* 0x000000ffff0d7224 */ /* 0x002fce00078e00ff */
[----:B------:R-:W-:-:S07]  /*1810*/  LEPC R20, `(.L_x_19) ;  /* 0x000000001014794e */ /* 0x000fce0000000000 */
[----:B0-2--5:R-:W-:Y:S05]  /*1820*/  CALL.ABS.NOINC R14 ;  /* 0x000000000e007343 */ /* 0x025fea0003c00000 */
.L_x_19:
[----:B------:R-:W-:-:S05]  /*1830*/  IMAD.U32 R0, RZ, RZ, UR36 ;  /* 0x00000024ff007e24 */ /* 0x000fca000f8e00ff */
[----:B------:R-:W-:-:S13]  /*1840*/  ISETP.NE.AND P0, PT, R0, 0x3, PT ;  /* 0x000000030000780c */ /* 0x000fda0003f05270 */
[----:B------:R-:W-:Y:S05]  /*1850*/  @!P0 BRA `(.L_x_20) ;  /* 0x0000000000048947 */ /* 0x000fea0003800000 */
[----:B------:R-:W-:Y:S01]  /*1860*/  BPT.TRAP 0x1 ;  /* 0x000000040000795c */ /* 0x000fe20000300000 */
.L_x_20:
[----:B0-----:R-:W-:Y:S02]  /*1870*/  IMAD.U32 R3, RZ, RZ, UR44 ;  /* 0x0000002cff037e24 */ /* 0x001fe4000f8e00ff */
[----:B------:R-:W-:-:S03]  /*1880*/  IMAD.U32 R0, RZ, RZ, UR48 ;  /* 0x00000030ff007e24 */ /* 0x000fc6000f8e00ff */
[----:B------:R-:W-:Y:S02]  /*1890*/  LEA R3, R3, UR43, 0x3 ;  /* 0x0000002b03037c11 */ /* 0x000fe4000f8e18ff */
[----:B------:R-:W-:-:S04]  /*18a0*/  SHF.L.U32 R0, R0, 0x1f, RZ ;  /* 0x0000001f00007819 */ /* 0x000fc800000006ff */
[----:B------:R0:W1:Y:S01]  /*18b0*/  SYNCS.PHASECHK.TRANS64.TRYWAIT P1, [R3+URZ], R0 ;  /* 0x00000000030075a7 */ /* 0x000062000802017f */
[----:B------:R-:W-:Y:S05]  /*18c0*/  @!P0 BRA `(.L_x_21) ;  /* 0x0000000000048947 */ /* 0x000fea0003800000 */
[----:B------:R-:W-:Y:S01]  /*18d0*/  BPT.TRAP 0x1 ;  /* 0x000000040000795c */ /* 0x000fe20000300000 */
.L_x_21:
[----:B------:R-:W-:-:S05]  /*18e0*/  IMAD.U32 R4, RZ, RZ, UR47 ;  /* 0x0000002fff047e24 */ /* 0x000fca000f8e00ff */
[----:B------:R-:W-:Y:S01]  /*18f0*/  ISETP.GE.AND P2, PT, R4, 0x1, PT ;  /* 0x000000010400780c */ /* 0x000fe20003f46270 */
[----:B-1----:R-:W-:-:S12]  /*1900*/  @P1 BRA `(.L_x_22) ;  /* 0x0000000000081947 */ /* 0x002fd80003800000 */
[----:B------:R-:W1:Y:S02]  /*1910*/  SYNCS.PHASECHK.TRANS64.TRYWAIT P1, [R3+URZ], R0 ;  /* 0x00000000030075a7 */ /* 0x000e64000802017f */
[----:B-1----:R-:W-:Y:S05]  /*1920*/  @!P1 BRA `(.L_x_23) ;  /* 0x000000a0008c9947 */ /* 0x002fea0003800000 */
.L_x_22:
[----:B------:R-:W-:Y:S05]  /*1930*/  WARPSYNC.ALL ;  /* 0x0000000000007948 */ /* 0x000fea0003800000 */
[----:B------:R-:W-:Y:S01]  /*1940*/  UIADD3 UR4, UR43, 0x100, URZ ;  /* 0x000001002b047890 */ /* 0x000fe2000fffe03f */
[----:B------:R-:W-:Y:S01]  /*1950*/  WARPGROUP.ARRIVE ;  /* 0x00000000000079c5 */ /* 0x000fe20000000000 */
[----:B------:R-:W-:Y:S02]  /*1960*/  UIADD3 UR5, UR43, 0x8100, URZ ;  /* 0x000081002b057890 */ /* 0x000fe4000fffe03f */
[----:B------:R-:W-:Y:S02]  /*1970*/  USHF.R.U32.HI UR4, URZ, 0x4, UR4 ;  /* 0x000000043f047899 */ /* 0x000fe40008011604 */
[----:B------:R-:W-:-:S02]  /*1980*/  USHF.R.U32.HI UR5, URZ, 0x4, UR5 ;  /* 0x000000043f057899 */ /* 0x000fc40008011605 */
[----:B------:R-:W-:Y:S02]  /*1990*/  ULOP3.LUT UR4, UR4, 0x3fff, URZ, 0xc0, !UPT ;  /* 0x00003fff04047892 */ /* 0x000fe4000f8ec03f */
[----:B------:R-:W-:Y:S02]  /*19a0*/  ULOP3.LUT UR5, UR5, 0x3fff, URZ, 0xc0, !UPT ;  /* 0x00003fff05057892 */ /* 0x000fe4000f8ec03f */
[----:B------:R-:W-:Y:S02]  /*19b0*/  ULOP3.LUT UR4, UR4, 0x10000, URZ, 0xfc, !UPT ;  /* 0x0001000004047892 */ /* 0x000fe4000f8efc3f */
[----:B------:R-:W-:Y:S02]  /*19c0*/  ULOP3.LUT UR5, UR5, 0x10000, URZ, 0xfc, !UPT ;  /* 0x0001000005057892 */ /* 0x000fe4000f8efc3f */
[----:B------:R-:W-:Y:S02]  /*19d0*/  ULEA UR7, UR44, UR4, 0xa ;  /* 0x000000042c077291 */ /* 0x000fe4000f8e503f */
[----:B------:R-:W-:Y:S01]  /*19e0*/  ULEA UR6, UR44, UR5, 0xc ;  /* 0x000000052c067291 */ /* 0x000fe2000f8e603f */
[----:B------:R-:W-:Y:S01]  /*19f0*/  UMOV UR9, 0x40000040 ;  /* 0x4000004000097882 */ /* 0x000fe20000000000 */
[----:B------:R-:W-:-:S03]  /*1a00*/  UMOV UR11, 0x40000040 ;  /* 0x40000040000b7882 */ /* 0x000fc60000000000 */
[----:B------:R-:W-:Y:S02]  /*1a10*/  UMOV UR8, UR7 ;  /* 0x0000000700087c82 */ /* 0x000fe40008000000 */
[----:B------:R-:W-:Y:S02]  /*1a20*/  UMOV UR10, UR6 ;  /* 0x00000006000a7c82 */ /* 0x000fe40008000000 */
[----:B------:R-:W-:Y:S01]  /*1a30*/  HGMMA.64x256x16.F32.BF16 R24, gdesc[UR8], RZ, !UPT, gsb0 ;  /* 0x03e00000081879f0 */ /* 0x000fe2000c0018ff */
[----:B------:R-:W-:Y:S02]  /*1a40*/  UIADD3 UR8, UR7, 0x2, URZ ;  /* 0x0000000207087890 */ /* 0x000fe4000fffe03f */
[----:B------:R-:W-:Y:S01]  /*1a50*/  UIADD3 UR10, UR6, 0x2, URZ ;  /* 0x00000002060a7890 */ /* 0x000fe2000fffe03f */
[----:B------:R-:W-:Y:S01]  /*1a60*/  UMOV UR9, 0x40000040 ;  /* 0x4000004000097882 */ /* 0x000fe20000000000 */
[----:B------:R-:W-:Y:S01]  /*1a70*/  UMOV UR11, 0x40000040 ;  /* 0x40000040000b7882 */ /* 0x000fe20000000000 */
[----:B------:R-:W-:-:S02]  /*1a80*/  WARPGROUP.DEPBAR.LE gsb0, 0x0 ;  /* 0x00008000000079c5 */ /* 0x000fc40000010000 */
[----:B------:R-:W-:-:S15]  /*1a90*/  WARPGROUP.ARRIVE ;  /* 0x00000000000079c5 */ /* 0x000fde0000000000 */
[----:B------:R-:W-:-:S05]  /*1aa0*/  NOP ;  /* 0x0000000000007918 */ /* 0x000fca0000000000 */
[----:B------:R-:W-:Y:S01]  /*1ab0*/  HGMMA.64x256x16.F32.BF16 R24, gdesc[UR8], R24, gsb0 ;  /* 0x03e00000081879f0 */ /* 0x000fe20008001818 */
[----:B------:R-:W-:Y:S02]  /*1ac0*/  UIADD3 UR8, UR7, 0x4, URZ ;  /* 0x0000000407087890 */ /* 0x000fe4000fffe03f */
[----:B------:R-:W-:Y:S01]  /*1ad0*/  UIADD3 UR10, UR6, 0x4, URZ ;  /* 0x00000004060a7890 */ /* 0x000fe2000fffe03f */
[----:B------:R-:W-:Y:S01]  /*1ae0*/  UMOV UR9, 0x40000040 ;  /* 0x4000004000097882 */ /* 0x000fe20000000000 */
[----:B------:R-:W-:Y:S01]  /*1af0*/  UMOV UR11, 0x40000040 ;  /* 0x40000040000b7882 */ /* 0x000fe20000000000 */
[----:B------:R-:W-:Y:S02]  /*1b00*/  WARPGROUP.DEPBAR.LE gsb0, 0x0 ;  /* 0x00008000000079c5 */ /* 0x000fe40000010000 */
        /* <DEDUP_REMOVED lines=42> */
[----:B------:R-:W-:Y:S03]  /*1db0*/  HGMMA.64x256x16.F32.BF16 R24, gdesc[UR8], R24, gsb0 ;  /* 0x03e00000081879f0 */ /* 0x000fe60008001818 */
[----:B------:R-:W-:Y:S02]  /*1dc0*/  WARPGROUP.DEPBAR.LE gsb0, 0x0 ;  /* 0x00008000000079c5 */ /* 0x000fe40000010000 */
[----:B------:R-:W-:Y:S05]  /*1dd0*/  @!P2 BRA `(.L_x_24) ;  /* 0x0000000400a4a947 */ /* 0x000fea0003800000 */
[----:B------:R-:W-:Y:S01]  /*1de0*/  UIADD3 UR6, UR44, 0x1, URZ ;  /* 0x000000012c067890 */ /* 0x000fe2000fffe03f */
[----:B01----:R-:W-:Y:S02]  /*1df0*/  IMAD.U32 R0, RZ, RZ, UR47 ;  /* 0x0000002fff007e24 */ /* 0x003fe4000f8e00ff */
[----:B------:R-:W-:Y:S01]  /*1e00*/  IMAD.U32 R3, RZ, RZ, UR44 ;  /* 0x0000002cff037e24 */ /* 0x000fe2000f8e00ff */
[----:B------:R-:W-:-:S04]  /*1e10*/  UISETP.NE.AND UP0, UPT, UR6, 0x2, UPT ;  /* 0x000000020600788c */ /* 0x000fc8000bf05270 */
[----:B------:R-:W-:Y:S02]  /*1e20*/  USEL UR7, URZ, 0x1, UP0 ;  /* 0x000000013f077887 */ /* 0x000fe40008000000 */
[----:B------:R-:W-:Y:S02]  /*1e30*/  USEL UR6, UR6, URZ, UP0 ;  /* 0x0000003f06067287 */ /* 0x000fe40008000000 */
[----:B------:R-:W-:-:S06]  /*1e40*/  ULOP3.LUT UR7, UR48, UR7, URZ, 0x3c, !UPT ;  /* 0x0000000730077292 */ /* 0x000fcc000f8e3c3f */
[----:B------:R-:W-:-:S07]  /*1e50*/  IMAD.U32 R6, RZ, RZ, UR7 ;  /* 0x00000007ff067e24 */ /* 0x000fce000f8e00ff */
.L_x_31:
[----:B------:R-:W-:Y:S05]  /*1e60*/  @!P0 BRA `(.L_x_25) ;  /* 0x0000000000048947 */ /* 0x000fea0003800000 */
[----:B------:R-:W-:Y:S01]  /*1e70*/  BPT.TRAP 0x1 ;  /* 0x000000040000795c */ /* 0x000fe20000300000 */
.L_x_25:
[----:B------:R-:W-:Y:S01]  /*1e80*/  ULEA UR7, UR6, UR43, 0x3 ;  /* 0x0000002b06077291 */ /* 0x000fe2000f8e183f */
[----:B------:R-:W-:-:S08]  /*1e90*/  SHF.L.U32 R4, R6, 0x1f, RZ ;  /* 0x0000001f06047819 */ /* 0x000fd000000006ff */
[----:B------:R0:W1:Y:S01]  /*1ea0*/  SYNCS.PHASECHK.TRANS64.TRYWAIT P1, [UR7], R4 ;  /* 0x00000004ff0075a7 */ /* 0x0000620008020147 */
[----:B------:R-:W-:Y:S05]  /*1eb0*/  @!P0 BRA `(.L_x_26) ;  /* 0x0000000000048947 */ /* 0x000fea0003800000 */
[----:B------:R-:W-:Y:S01]  /*1ec0*/  BPT.TRAP 0x1 ;  /* 0x000000040000795c */ /* 0x000fe20000300000 */
.L_x_26:
[----:B-1----:R-:W-:Y:S05]  /*1ed0*/  @P1 BRA `(.L_x_27) ;  /* 0x0000000000081947 */ /* 0x002fea0003800000 */
[----:B------:R-:W1:Y:S02]  /*1ee0*/  SYNCS.PHASECHK.TRANS64.TRYWAIT P1, [UR7], R4 ;  /* 0x00000004ff0075a7 */ /* 0x000e640008020147 */
[----:B-1----:R-:W-:Y:S05]  /*1ef0*/  @!P1 BRA `(.L_x_28) ;  /* 0x0000009c002c9947 */ /* 0x002fea0003800000 */
.L_x_27:
[----:B------:R-:W-:Y:S01]  /*1f00*/  ULEA UR12, UR6, UR4, 0xa ;  /* 0x00000004060c7291 */ /* 0x000fe2000f8e503f */
[----:B------:R-:W-:Y:S01]  /*1f10*/  WARPGROUP.ARRIVE ;  /* 0x00000000000079c5 */ /* 0x000fe20000000000 */
[----:B------:R-:W-:Y:S01]  /*1f20*/  ULEA UR7, UR6, UR5, 0xc ;  /* 0x0000000506077291 */ /* 0x000fe2000f8e603f */
[----:B------:R-:W-:Y:S01]  /*1f30*/  UMOV UR9, 0x40000040 ;  /* 0x4000004000097882 */ /* 0x000fe20000000000 */
[----:B------:R-:W-:-:S03]  /*1f40*/  UMOV UR11, 0x40000040 ;  /* 0x40000040000b7882 */ /* 0x000fc60000000000 */
[----:B------:R-:W-:Y:S02]  /*1f50*/  UMOV UR8, UR12 ;  /* 0x0000000c00087c82 */ /* 0x000fe40008000000 */
[----:B------:R-:W-:Y:S02]  /*1f60*/  UMOV UR10, UR7 ;  /* 0x00000007000a7c82 */ /* 0x000fe40008000000 */
[----:B------:R-:W-:Y:S01]  /*1f70*/  HGMMA.64x256x16.F32.BF16 R24, gdesc[UR8], R24, gsb0 ;  /* 0x03e00000081879f0 */ /* 0x000fe20008001818 */
        /* <DEDUP_REMOVED lines=58> */
[----:B------:R-:W-:Y:S01]  /*2320*/  BPT.TRAP 0x1 ;  /* 0x000000040000795c */ /* 0x000fe20000300000 */
.L_x_29:
[----:B------:R-:W-:Y:S01]  /*2330*/  ISETP.NE.AND P1, PT, R160, RZ, PT ;  /* 0x000000ffa000720c */ /* 0x000fe20003f25270 */
[----:B------:R-:W-:-:S12]  /*2340*/  UISETP.GT.U32.AND UP0, UPT, UR42, 0x1, UPT ;  /* 0x000000012a00788c */ /* 0x000fd8000bf04070 */
[----:B01----:R-:W-:-:S05]  /*2350*/  @P1 LEA R4, R3, UR43, 0x3 ;  /* 0x0000002b03041c11 */ /* 0x003fca000f8e18ff */
[----:B------:R-:W-:-:S05]  /*2360*/  @P1 VIADD R5, R4, 0x10 ;  /* 0x0000001004051836 */ /* 0x000fca0000000000 */
[----:B------:R-:W-:-:S04]  /*2370*/  @P1 PRMT R5, R152, 0x654, R5 ;  /* 0x0000065498051816 */ /* 0x000fc80000000005 */
[----:B------:R0:W-:Y:S01]  /*2380*/  @P1 SYNCS.ARRIVE.TRANS64.RED.A1T0 RZ, [R5+URZ], RZ ;  /* 0x000000ff05ff19a7 */ /* 0x0001e2000810043f */
[----:B------:R-:W-:-:S13]  /*2390*/  PLOP3.LUT P1, PT, PT, PT, UP0, 0x80, 0x0 ;  /* 0x000000000000781c */ /* 0x000fda0003f2f008 */
[----:B0-----:R-:W-:Y:S05]  /*23a0*/  @P1 BRA `(.L_x_30) ;  /* 0x0000000000041947 */ /* 0x001fea0003800000 */
[----:B------:R-:W-:Y:S01]  /*23b0*/  BPT.TRAP 0x1 ;  /* 0x000000040000795c */ /* 0x000fe20000300000 */
.L_x_30:
[----:B------:R-:W-:Y:S01]  /*23c0*/  UIADD3 UR6, UR6, 0x1, URZ ;  /* 0x0000000106067890 */ /* 0x000fe2000fffe03f */
[C---:B------:R-:W-:Y:S01]  /*23d0*/  ISETP.GT.AND P2, PT, R0.reuse, 0x1, PT ;  /* 0x000000010000780c */ /* 0x040fe20003f44270 */
[----:B------:R-:W-:Y:S02]  /*23e0*/  VIADD R3, R3, 0x1 ;  /* 0x0000000103037836 */ /* 0x000fe40000000000 */
[----:B------:R-:W-:Y:S01]  /*23f0*/  UISETP.NE.AND UP0, UPT, UR6, 0x2, UPT ;  /* 0x000000020600788c */ /* 0x000fe2000bf05270 */
[----:B------:R-:W-:Y:S02]  /*2400*/  VIADD R0, R0, 0xffffffff ;  /* 0xffffffff00007836 */ /* 0x000fe40000000000 */
[C---:B------:R-:W-:Y:S01]  /*2410*/  ISETP.NE.AND P1, PT, R3.reuse, 0x2, PT ;  /* 0x000000020300780c */ /* 0x040fe20003f25270 */
[----:B------:R-:W-:Y:S02]  /*2420*/  USEL UR7, URZ, 0x1, UP0 ;  /* 0x000000013f077887 */ /* 0x000fe40008000000 */
[----:B------:R-:W-:Y:S01]  /*2430*/  USEL UR6, UR6, URZ, UP0 ;  /* 0x0000003f06067287 */ /* 0x000fe20008000000 */
[----:B------:R-:W-:-:S03]  /*2440*/  SEL R3, R3, RZ, P1 ;  /* 0x000000ff03037207 */ /* 0x000fc60000800000 */
[----:B------:R-:W-:Y:S01]  /*2450*/  LOP3.LUT R6, R6, UR7, RZ, 0x3c, !PT ;  /* 0x0000000706067c12 */ /* 0x000fe2000f8e3cff */
[----:B------:R-:W-:Y:S07]  /*2460*/  @P2 BRA `(.L_x_31) ;  /* 0xfffffff8007c2947 */ /* 0x000fee000383ffff */
.L_x_24:
[----:B------:R-:W-:Y:S01]  /*2470*/  ULDC UR4, c[0x0][0x28c] ;  /* 0x0000a30000047ab9 */ /* 0x000fe20000000800 */
[----:B------:R2:W-:Y:S01]  /*2480*/  SYNCS.ARRIVE.TRANS64.A1T0 RZ, [R157+UR46], RZ ;  /* 0x000000ff9dff79a7 */ /* 0x0005e2000810002e */
[----:B------:R-:W-:-:S06]  /*2490*/  UISETP.GE.AND UP0, UPT, UR4, 0x1, UPT ;  /* 0x000000010400788c */ /* 0x000fcc000bf06270 */
[----:B------:R-:W-:-:S13]  /*24a0*/  PLOP3.LUT P1, PT, PT, PT, UP0, 0x80, 0x0 ;  /* 0x000000000000781c */ /* 0x000fda0003f2f008 */
[----:B--2---:R-:W-:Y:S05]  /*24b0*/  @!P1 BRA `(.L_x_32) ;  /* 0x0000000000409947 */ /* 0x004fea0003800000 */
[----:B------:R-:W-:Y:S05]  /*24c0*/  @!P0 BRA `(.L_x_33) ;  /* 0x0000000000048947 */ /* 0x000fea0003800000 */
[----:B------:R-:W-:Y:S01]  /*24d0*/  BPT.TRAP 0x1 ;  /* 0x000000040000795c */ /* 0x000fe20000300000 */
.L_x_33:
[----:B------:R-:W-:Y:S01]  /*24e0*/  ISETP.NE.AND P0, PT, R160, RZ, PT ;  /* 0x000000ffa000720c */ /* 0x000fe20003f05270 */
[----:B01----:R-:W-:-:S12]  /*24f0*/  IMAD.U32 R3, RZ, RZ, UR43 ;  /* 0x0000002bff037e24 */ /* 0x003fd8000f8e00ff */
[----:B------:R-:W-:-:S05]  /*2500*/  VOTEU.ANY UP0, P0 ;  /* 0x00000000003f7886 */ /* 0x000fca0000000100 */
[----:B------:R-:W-:Y:S02]  /*2510*/  @UP0 UIADD3 UR5, UR47, UR44, URZ ;  /* 0x0000002c2f050290 */ /* 0x000fe4000fffe03f */
[----:B------:R-:W-:-:S04]  /*2520*/  UISETP.GT.U32.AND UP0, UPT, UR42, 0x1, UPT ;  /* 0x000000012a00788c */ /* 0x000fc8000bf04070 */
[----:B------:R-:W-:-:S04]  /*2530*/  IMAD.U32 R0, RZ, RZ, UR5 ;  /* 0x00000005ff007e24 */ /* 0x000fc8000f8e00ff */
[----:B------:R-:W-:-:S05]  /*2540*/  @P0 IMAD.SHL.U32 R0, R0, 0x8, RZ ;  /* 0x0000000800000824 */ /* 0x000fca00078e00ff */
[----:B------:R-:W-:-:S04]  /*2550*/  @P0 LOP3.LUT R0, R0, 0x8, RZ, 0xc0, !PT ;  /* 0x0000000800000812 */ /* 0x000fc800078ec0ff */
[----:B------:R-:W-:-:S04]  /*2560*/  @P0 IADD3 R3, R3, 0x10, R0 ;  /* 0x0000001003030810 */ /* 0x000fc80007ffe000 */
[----:B------:R-:W-:-:S04]  /*2570*/  @P0 PRMT R3, R152, 0x654, R3 ;  /* 0x0000065498030816 */ /* 0x000fc80000000003 */
[----:B------:R2:W-:Y:S01]  /*2580*/  @P0 SYNCS.ARRIVE.TRANS64.RED.A1T0 RZ, [R3+URZ], RZ ;  /* 0x000000ff03ff09a7 */ /* 0x0005e2000810043f */
[----:B------:R-:W-:-:S13]  /*2590*/  PLOP3.LUT P0, PT, PT, PT, UP0, 0x80, 0x0 ;  /* 0x000000000000781c */ /* 0x000fda0003f0f008 */
[----:B--2---:R-:W-:Y:S05]  /*25a0*/  @P0 BRA `(.L_x_32) ;  /* 0x0000000000040947 */ /* 0x004fea0003800000 */
[----:B------:R-:W-:Y:S01]  /*25b0*/  BPT.TRAP 0x1 ;  /* 0x000000040000795c */ /* 0x000fe20000300000 */
.L_x_32:
[----:B01----:R-:W-:Y:S01]  /*25c0*/  SHF.L.U32 R3, R170, 0x1f, RZ ;  /* 0x0000001faa037819 */ /* 0x003fe200000006ff */
[----:B------:R-:W-:Y:S01]  /*25d0*/  ULEA UR6, UR37, UR44, 0x1 ;  /* 0x0000002c25067291 */ /* 0x000fe2000f8e083f */
[----:B------:R-:W0:Y:S01]  /*25e0*/  LDC R6, c[0x0][0x288] ;  /* 0x0000a200ff067b82 */ /* 0x000e220000000800 */
[----:B------:R-:W-:Y:S01]  /*25f0*/  UIADD3 UR4, UR4, 0xfe, URZ ;  /* 0x000000fe04047890 */ /* 0x000fe2000fffe03f */
[----:B------:R-:W-:Y:S01]  /*2600*/  IMAD.SHL.U32 R8, R153, 0x2, RZ ;  /* 0x0000000299087824 */ /* 0x000fe200078e00ff */
[----:B------:R-:W-:Y:S02]  /*2610*/  USHF.R.U32.HI UR5, URZ, 0x1, UR6 ;  /* 0x000000013f057899 */ /* 0x000fe40008011606 */
[----:B------:R-:W-:Y:S02]  /*2620*/  UISETP.GT.U32.AND UP0, UPT, UR6, 0x1, UPT ;  /* 0x000000010600788c */ /* 0x000fe4000bf04070 */
[----:B------:R-:W-:Y:S01]  /*2630*/  ULOP3.LUT UR5, UR5, 0x1, URZ, 0xc0, !UPT ;  /* 0x0000000105057892 */ /* 0x000fe2000f8ec03f */
[----:B------:R-:W1:Y:S01]  /*2640*/  SYNCS.PHASECHK.TRANS64.TRYWAIT P0, [R156+UR45+0x10], R3 ;  /* 0x000010039c0075a7 */ /* 0x000e62000800016d */
[----:B------:R-:W-:Y:S01]  /*2650*/  UISETP.LT.U32.AND UP0, UPT, UR4, 0xff, UP0 ;  /* 0x000000ff0400788c */ /* 0x000fe20008701070 */
[----:B------:R-:W-:Y:S01]  /*2660*/  SHF.R.S32.HI R9, RZ, 0x1f, R8 ;  /* 0x0000001fff097819 */ /* 0x000fe20000011408 */
[----:B------:R-:W-:-:S02]  /*2670*/  UISETP.NE.U32.AND UP1, UPT, UR5, 0x1, UPT ;  /* 0x000000010500788c */ /* 0x000fc4000bf25070 */
[----:B------:R-:W-:Y:S02]  /*2680*/  USEL UR5, URZ, 0x1, !UP0 ;  /* 0x000000013f057887 */ /* 0x000fe4000c000000 */
[----:B------:R-:W-:-:S04]  /*2690*/  UISETP.GT.U32.AND UP1, UPT, UR4, 0xfe, !UP1 ;  /* 0x000000fe0400788c */ /* 0x000fc8000cf24070 */
[----:B------:R-:W-:-:S04]  /*26a0*/  USEL UR4, URZ, 0x1, !UP1 ;  /* 0x000000013f047887 */ /* 0x000fc8000c800000 */
[----:B------:R-:W-:Y:S01]  /*26b0*/  ULOP3.LUT UR48, UR4, UR48, UR5, 0x96, !UPT ;  /* 0x0000003004307292 */ /* 0x000fe2000f8e9605 */
[----:B01----:R-:W-:Y:S11]  /*26c0*/  @!P0 BRA `(.L_x_34) ;  /* 0x0000009400508947 */ /* 0x003ff60003800000 */
.L_x_314:
[----:B------:R-:W-:Y:S01]  /*26d0*/  IMAD.SHL.U32 R4, R18, 0x40, RZ ;  /* 0x0000004012047824 */ /* 0x000fe200078e00ff */
[----:B------:R-:W-:Y:S01]  /*26e0*/  ULDC UR6, c[0x0][0x284] ;  /* 0x0000a10000067ab9 */ /* 0x000fe20000000800 */
[----:B------:R-:W-:Y:S01]  /*26f0*/  IMAD.SHL.U32 R12, R2, 0x100, RZ ;  /* 0x00000100020c7824 */ /* 0x000fe200078e00ff */
[----:B------:R-:W-:Y:S01]  /*2700*/  SHF.R.S32.HI R7, RZ, 0x1f, R19 ;  /* 0x0000001fff077819 */ /* 0x000fe20000011413 */
[----:B------:R-:W-:Y:S01]  /*2710*/  ULDC.64 UR4, c[0x0][0x5d0] ;  /* 0x0001740000047ab9 */ /* 0x000fe20000000a00 */
[----:B------:R-:W-:Y:S01]  /*2720*/  ISETP.GE.AND P0, PT, R4, UR6, PT ;  /* 0x0000000604007c0c */ /* 0x000fe2000bf06270 */
[----:B0-----:R-:W-:Y:S01]  /*2730*/  IMAD.WIDE.U32 R2, R19, UR4, R8 ;  /* 0x0000000413027c25 */ /* 0x001fe2000f8e0008 */
[----:B------:R-:W-:Y:S01]  /*2740*/  SHF.R.S32.HI R13, RZ, 0x1f, R12 ;  /* 0x0000001fff0d7819 */ /* 0x000fe2000001140c */
[----:B------:R-:W-:Y:S01]  /*2750*/  ULOP3.LUT UR44, UR44, 0x1, URZ, 0xc0, !UPT ;  /* 0x000000012c2c7892 */ /* 0x000fe2000f8ec03f */
[C---:B------:R-:W-:Y:S01]  /*2760*/  ISETP.GE.OR P0, PT, R12.reuse, R6, P0 ;  /* 0x000000060c00720c */ /* 0x040fe20000706670 */
[----:B------:R-:W-:Y:S01]  /*2770*/  IMAD R0, R7, UR4, RZ ;  /* 0x0000000407007c24 */ /* 0x000fe2000f8e02ff */
[----:B------:R-:W-:-:S03]  /*2780*/  IADD3 R2, P1, R12, R2, RZ ;  /* 0x000000020c027210 */ /* 0x000fc60007f3e0ff */
[----:B------:R-:W-:-:S05]  /*2790*/  IMAD R5, R19, UR5, R0 ;  /* 0x0000000513057c24 */ /* 0x000fca000f8e0200 */
[----:B------:R-:W-:-:S03]  /*27a0*/  IADD3.X R3, R13, R3, R5, P1, !PT ;  /* 0x000000030d037210 */ /* 0x000fc60000ffe405 */
[----:B------:R-:W-:Y:S05]  /*27b0*/  @P0 BRA `(.L_x_35) ;  /* 0x0000007c00040947 */ /* 0x000fea0003800000 */
[----:B------:R-:W0:Y:S01]  /*27c0*/  LDC.64 R10, c[0x0][0x5c8] ;  /* 0x00017200ff0a7b82 */ /* 0x000e220000000a00 */
[----:B-----5:R-:W-:Y:S01]  /*27d0*/  FSETP.NEU.AND P0, PT, R22, RZ, PT ;  /* 0x000000ff1600720b */ /* 0x020fe20003f0d000 */
[----:B------:R-:W-:Y:S01]  /*27e0*/  IMAD R5, R153, -0x2, R6 ;  /* 0xfffffffe99057824 */ /* 0x000fe200078e0206 */
[----:B------:R-:W-:Y:S01]  /*27f0*/  BSSY B0, `(.L_x_35) ;  /* 0x00007bd000007945 */ /* 0x000fe20003800000 */
[----:B------:R-:W-:-:S04]  /*2800*/  IMAD.WIDE R162, R18, 0x40, R154 ;  /* 0x0000004012a27825 */ /* 0x000fc800078e029a */
[----:B------:R-:W-:Y:S02]  /*2810*/  IMAD.IADD R0, R5, 0x1, -R12 ;  /* 0x0000000105007824 */ /* 0x000fe400078e0a0c */
[----:B------:R-:W-:-:S03]  /*2820*/  IMAD.IADD R4, R161, 0x1, -R4 ;  /* 0x00000001a1047824 */ /* 0x000fc600078e0a04 */
[----:B------:R-:W-:-:S04]  /*2830*/  ISETP.GT.AND P2, PT, R0, RZ, PT ;  /* 0x000000ff0000720c */ /* 0x000fc80003f44270 */
[----:B------:R-:W-:Y:S01]  /*2840*/  ISETP.GT.AND P1, PT, R4, RZ, P2 ;  /* 0x000000ff0400720c */ /* 0x000fe20001724270 */
[-C--:B0-----:R-:W-:Y:S02]  /*2850*/  IMAD R5, R163, R10.reuse, RZ ;  /* 0x0000000aa3057224 */ /* 0x081fe400078e02ff */
[----:B------:R-:W-:-:S04]  /*2860*/  IMAD.WIDE.U32 R172, R162, R10, R2 ;  /* 0x0000000aa2ac7225 */ /* 0x000fc800078e0002 */
[----:B------:R-:W-:-:S04]  /*2870*/  IMAD R5, R162, R11, R5 ;  /* 0x0000000ba2057224 */ /* 0x000fc800078e0205 */
[----:B------:R-:W-:Y:S01]  /*2880*/  IMAD.IADD R175, R173, 0x1, R5 ;  /* 0x00000001adaf7824 */ /* 0x000fe200078e0205 */
[----:B------:R-:W-:Y:S06]  /*2890*/  @!P0 BRA `(.L_x_36) ;  /* 0x0000005400a08947 */ /* 0x000fec0003800000 */
[----:B------:R-:W0:Y:S01]  /*28a0*/  LDC.64 R20, c[0x0][0x5b8] ;  /* 0x00016e00ff147b82 */ /* 0x000e220000000a00 */
[----:B------:R-:W-:-:S07]  /*28b0*/  ULDC.64 UR4, c[0x0][0x5c0] ;  /* 0x0001700000047ab9 */ /* 0x000fce0000000a00 */
[----:B------:R-:W1:Y:S08]  /*28c0*/  LDC.64 R166, c[0x0][0x5b0] ;  /* 0x00016c00ffa67b82 */ /* 0x000e700000000a00 */
[----:B------:R-:W2:Y:S01]  /*28d0*/  LDC.64 R14, c[0x0][0x5a8] ;  /* 0x00016a00ff0e7b82 */ /* 0x000ea20000000a00 */
[-C--:B0-----:R-:W-:Y:S02]  /*28e0*/  IMAD R6, R7, R20.reuse, RZ ;  /* 0x0000001407067224 */ /* 0x081fe400078e02ff */
[----:B------:R-:W-:-:S04]  /*28f0*/  IMAD.WIDE.U32 R2, R19, R20, R8 ;  /* 0x0000001413027225 */ /* 0x000fc800078e0008 */
[----:B------:R-:W-:Y:S01]  /*2900*/  IMAD R171, R19, R21, R6 ;  /* 0x0000001513ab7224 */ /* 0x000fe200078e0206 */
[----:B------:R-:W-:Y:S01]  /*2910*/  IADD3 R164, P0, R12, R2, RZ ;  /* 0x000000020ca47210 */ /* 0x000fe20007f1e0ff */
[----:B-1----:R-:W-:-:S03]  /*2920*/  IMAD R2, R163, R166, RZ ;  /* 0x000000a6a3027224 */ /* 0x002fc600078e02ff */
[----:B------:R-:W-:Y:S01]  /*2930*/  IADD3.X R165, R13, R3, R171, P0, !PT ;  /* 0x000000030da57210 */ /* 0x000fe200007fe4ab */
[C---:B------:R-:W-:Y:S02]  /*2940*/  IMAD R173, R162.reuse, R167, R2 ;  /* 0x000000a7a2ad7224 */ /* 0x040fe400078e0202 */
[----:B------:R-:W-:-:S04]  /*2950*/  IMAD.WIDE.U32 R2, R162, R166, R164 ;  /* 0x000000a6a2027225 */ /* 0x000fc800078e00a4 */
[----:B------:R-:W-:Y:S01]  /*2960*/  IMAD.IADD R3, R3, 0x1, R173 ;  /* 0x0000000103037824 */ /* 0x000fe200078e02ad */
[----:B--2---:R-:W-:-:S04]  /*2970*/  LEA R6, P0, R2, R14, 0x1 ;  /* 0x0000000e02067211 */ /* 0x004fc800078008ff */
[----:B------:R-:W-:-:S05]  /*2980*/  LEA.HI.X R7, R2, R15, R3, 0x1, P0 ;  /* 0x0000000f02077211 */ /* 0x000fca00000f0c03 */
[----:B------:R0:W2:Y:S01]  /*2990*/  @P1 LDG.E.LTC128B.U16 R5, desc[UR50][R6.64] ;  /* 0x0000003206051981 */ /* 0x0000a2000c1e1520 */
[----:B------:R-:W-:Y:S01]  /*29a0*/  IMAD.WIDE.U32 R2, R162, R166, R12 ;  /* 0x000000a6a2027225 */ /* 0x000fe200078e000c */
[----:B------:R-:W-:Y:S02]  /*29b0*/  BSSY B1, `(.L_x_37) ;  /* 0x0000014000017945 */ /* 0x000fe40003800000 */
[----:B------:R-:W-:-:S04]  /*29c0*/  IADD3 R168, P0, R8, R2, RZ ;  /* 0x0000000208a87210 */ /* 0x000fc80007f1e0ff */
[----:B------:R-:W-:Y:S02]  /*29d0*/  IADD3.X R169, R9, R173, R3, P0, !PT ;  /* 0x000000ad09a97210 */ /* 0x000fe400007fe403 */
[----:B------:R-:W-:Y:S01]  /*29e0*/  LEA R2, P0, R172, UR4, 0x1 ;  /* 0x00000004ac027c11 */ /* 0x000fe2000f8008ff */
[----:B------:R-:W-:-:S03]  /*29f0*/  IMAD.WIDE.U32 R168, R19, R20, R168 ;  /* 0x0000001413a87225 */ /* 0x000fc600078e00a8 */
[----:B------:R-:W-:Y:S02]  /*2a00*/  LEA.HI.X R3, R172, UR5, R175, 0x1, P0 ;  /* 0x00000005ac037c11 */ /* 0x000fe400080f0caf */
[----:B------:R-:W-:Y:S01]  /*2a10*/  ISETP.GT.AND P0, PT, R0, 0x1, PT ;  /* 0x000000010000780c */ /* 0x000fe20003f04270 */
[----:B0-----:R-:W-:Y:S01]  /*2a20*/  IMAD.IADD R7, R171, 0x1, R169 ;  /* 0x00000001ab077824 */ /* 0x001fe200078e02a9 */
[----:B------:R-:W-:Y:S02]  /*2a30*/  LEA R6, P4, R168, R14, 0x1 ;  /* 0x0000000ea8067211 */ /* 0x000fe400078808ff */
[----:B------:R-:W-:Y:S02]  /*2a40*/  ISETP.GT.AND P3, PT, R4, RZ, P0 ;  /* 0x000000ff0400720c */ /* 0x000fe40000764270 */
[----:B------:R-:W-:Y:S01]  /*2a50*/  LEA.HI.X R7, R168, R15, R7, 0x1, P4 ;  /* 0x0000000fa8077211 */ /* 0x000fe200020f0c07 */
[C---:B------:R-:W-:Y:S01]  /*2a60*/  IMAD.SHL.U32 R168, R166.reuse, 0x8, RZ ;  /* 0x00000008a6a87824 */ /* 0x040fe200078e00ff */
[----:B------:R-:W-:Y:S01]  /*2a70*/  SHF.L.U64.HI R169, R166, 0x3, R167 ;  /* 0x00000003a6a97819 */ /* 0x000fe200000102a7 */
[----:B--2---:R-:W-:-:S04]  /*2a80*/  IMAD.U32 R21, R5, 0x10000, RZ ;  /* 0x0001000005157824 */ /* 0x004fc800078e00ff */
[----:B------:R-:W-:-:S04]  /*2a90*/  FMUL R21, R21, R22 ;  /* 0x0000001615157220 */ /* 0x000fc80000400000 */
[----:B------:R-:W-:-:S05]  /*2aa0*/  FFMA R21, R24, R23, R21 ;  /* 0x0000001718157223 */ /* 0x000fca0000000015 */
[----:B------:R-:W-:-:S05]  /*2ab0*/  F2FP.BF16.F32.PACK_AB R21, RZ, R21 ;  /* 0x00000015ff15723e */ /* 0x000fca00000010ff */
[----:B------:R0:W-:Y:S01]  /*2ac0*/  @P1 STG.E.U16 desc[UR50][R2.64], R21 ;  /* 0x0000001502001986 */ /* 0x0001e2000c101532 */
[----:B------:R-:W-:Y:S05]  /*2ad0*/  @!P3 BRA `(.L_x_38) ;  /* 0x000000000004b947 */ /* 0x000fea0003800000 */
[----:B------:R1:W5:Y:S02]  /*2ae0*/  LDG.E.LTC128B.U16 R5, desc[UR50][R6.64+0x2] ;  /* 0x0000023206057981 */ /* 0x000364000c1e1520 */
.L_x_38:
[----:B------:R-:W-:Y:S05]  /*2af0*/  BSYNC B1 ;  /* 0x0000000000017941 */ /* 0x000fea0003800000 */
.L_x_37:
[----:B0----5:R-:W-:Y:S01]  /*2b00*/  IMAD.U32 R21, R5, 0x10000, RZ ;  /* 0x0001000005157824 */ /* 0x021fe200078e00ff */
[----:B------:R-:W-:Y:S01]  /*2b10*/  ISETP.GT.AND P2, PT, R4, 0x8, P2 ;  /* 0x000000080400780c */ /* 0x000fe20001744270 */
[----:B------:R-:W-:-:S04]  /*2b20*/  IMAD.WIDE.U32 R168, R162, R166, R168 ;  /* 0x000000a6a2a87225 */ /* 0x000fc800078e00a8 */
[----:B------:R-:W-:Y:S01]  /*2b30*/  FMUL R18, R21, R22 ;  /* 0x0000001615127220 */ /* 0x000fe20000400000 */
[----:B------:R-:W-:Y:S01]  /*2b40*/  IMAD.IADD R173, R173, 0x1, R169 ;  /* 0x00000001adad7824 */ /* 0x000fe200078e02a9 */
[----:B------:R-:W-:Y:S02]  /*2b50*/  IADD3 R21, P1, R164, R168, RZ ;  /* 0x000000a8a4157210 */ /* 0x000fe40007f3e0ff */
[----:B------:R-:W-:-:S03]  /*2b60*/  FFMA R18, R25, R23, R18 ;  /* 0x0000001719127223 */ /* 0x000fc60000000012 */
[----:B------:R-:W-:Y:S01]  /*2b70*/  IMAD.X R164, R173, 0x1, R165, P1 ;  /* 0x00000001ada47824 */ /* 0x000fe200008e06a5 */
[C---:B------:R-:W-:Y:S02]  /*2b80*/  LEA R24, P1, R21.reuse, R14, 0x1 ;  /* 0x0000000e15187211 */ /* 0x040fe400078208ff */
[----:B------:R-:W-:Y:S02]  /*2b90*/  F2FP.BF16.F32.PACK_AB R18, RZ, R18 ;  /* 0x00000012ff12723e */ /* 0x000fe400000010ff */
[----:B------:R-:W-:Y:S02]  /*2ba0*/  LEA.HI.X R25, R21, R15, R164, 0x1, P1 ;  /* 0x0000000f15197211 */ /* 0x000fe400008f0ca4 */
[----:B------:R-:W-:Y:S02]  /*2bb0*/  PRMT R21, R18, 0x7610, R21 ;  /* 0x0000761012157816 */ /* 0x000fe40000000015 */
[----:B------:R-:W-:-:S03]  /*2bc0*/  PRMT R18, R5, 0x7610, R18 ;  /* 0x0000761005127816 */ /* 0x000fc60000000012 */
[----:B------:R0:W-:Y:S04]  /*2bd0*/  @P3 STG.E.U16 desc[UR50][R2.64+0x2], R21 ;  /* 0x0000021502003986 */ /* 0x0001e8000c101532 */
[----:B------:R-:W2:Y:S01]  /*2be0*/  @P2 LDG.E.LTC128B.U16 R18, desc[UR50][R24.64] ;  /* 0x0000003218122981 */ /* 0x000ea2000c1e1520 */
[----:B------:R-:W-:Y:S01]  /*2bf0*/  IADD3 R8, P1, P3, R8, R168, R12 ;  /* 0x000000a808087210 */ /* 0x000fe20007b3e00c */
[----:B------:R-:W-:Y:S01]  /*2c00*/  BSSY B1, `(.L_x_39) ;  /* 0x0000011000017945 */ /* 0x000fe20003800000 */
[C---:B------:R-:W-:Y:S02]  /*2c10*/  SHF.L.U64.HI R11, R10.reuse, 0x4, R11 ;  /* 0x000000040a0b7819 */ /* 0x040fe4000001020b */
[----:B------:R-:W-:Y:S02]  /*2c20*/  IADD3.X R9, R9, R173, R13, P1, P3 ;  /* 0x000000ad09097210 */ /* 0x000fe40000fe640d */
[----:B------:R-:W-:-:S02]  /*2c30*/  LEA R10, P1, R10, R2, 0x4 ;  /* 0x000000020a0a7211 */ /* 0x000fc400078220ff */
[----:B------:R-:W-:Y:S01]  /*2c40*/  ISETP.GT.AND P0, PT, R4, 0x8, P0 ;  /* 0x000000080400780c */ /* 0x000fe20000704270 */
[----:B0-----:R-:W-:-:S04]  /*2c50*/  IMAD.WIDE.U32 R20, R19, R20, R8 ;  /* 0x0000001413147225 */ /* 0x001fc800078e0008 */
[----:B------:R-:W-:Y:S01]  /*2c60*/  IMAD.X R11, R11, 0x1, R3, P1 ;  /* 0x000000010b0b7824 */ /* 0x000fe200008e0603 */
[----:B------:R-:W-:Y:S01]  /*2c70*/  LEA R8, P3, R20, R14, 0x1 ;  /* 0x0000000e14087211 */ /* 0x000fe200078608ff */
[----:B------:R-:W-:-:S05]  /*2c80*/  IMAD.IADD R9, R171, 0x1, R21 ;  /* 0x00000001ab097824 */ /* 0x000fca00078e0215 */
[----:B------:R-:W-:Y:S01]  /*2c90*/  LEA.HI.X R9, R20, R15, R9, 0x1, P3 ;  /* 0x0000000f14097211 */ /* 0x000fe200018f0c09 */
[----:B--2---:R-:W-:-:S04]  /*2ca0*/  IMAD.U32 R5, R18, 0x10000, RZ ;  /* 0x0001000012057824 */ /* 0x004fc800078e00ff */
[----:B------:R-:W-:-:S04]  /*2cb0*/  FMUL R5, R5, R22 ;  /* 0x0000001605057220 */ /* 0x000fc80000400000 */
[----:B------:R-:W-:-:S05]  /*2cc0*/  FFMA R5, R26, R23, R5 ;  /* 0x000000171a057223 */ /* 0x000fca0000000005 */
[----:B------:R-:W-:-:S05]  /*2cd0*/  F2FP.BF16.F32.PACK_AB R5, RZ, R5 ;  /* 0x00000005ff05723e */ /* 0x000fca00000010ff */
[----:B------:R0:W-:Y:S01]  /*2ce0*/  @P2 STG.E.U16 desc[UR50][R10.64], R5 ;  /* 0x000000050a002986 */ /* 0x0001e2000c101532 */
[----:B------:R-:W-:Y:S05]  /*2cf0*/  @!P0 BRA `(.L_x_40) ;  /* 0x0000000000048947 */ /* 0x000fea0003800000 */
[----:B------:R2:W5:Y:S02]  /*2d00*/  LDG.E.LTC128B.U16 R18, desc[UR50][R8.64+0x2] ;  /* 0x0000023208127981 */ /* 0x000564000c1e1520 */
.L_x_40:
[----:B------:R-:W-:Y:S05]  /*2d10*/  BSYNC B1 ;  /* 0x0000000000017941 */ /* 0x000fea0003800000 */
.L_x_39:
[----:B0----5:R-:W-:Y:S01]  /*2d20*/  IMAD.U32 R5, R18, 0x10000, RZ ;  /* 0x0001000012057824 */ /* 0x021fe200078e00ff */
[----:B------:R-:W-:Y:S01]  /*2d30*/  ISETP.GT.AND P1, PT, R0, 0x8, PT ;  /* 0x000000080000780c */ /* 0x000fe20003f24270 */
[----:B------:R-:W-:Y:S02]  /*2d40*/  BSSY B1, `(.L_x_41) ;  /* 0x0000008000017945 */ /* 0x000fe40003800000 */
[----:B------:R-:W-:Y:S01]  /*2d50*/  FMUL R12, R5, R22 ;  /* 0x00000016050c7220 */ /* 0x000fe20000400000 */
[----:B------:R-:W-:-:S03]  /*2d60*/  ISETP.GT.AND P2, PT, R4, RZ, P1 ;  /* 0x000000ff0400720c */ /* 0x000fc60000f44270 */
[----:B------:R-:W-:-:S05]  /*2d70*/  FFMA R12, R27, R23, R12 ;  /* 0x000000171b0c7223 */ /* 0x000fca000000000c */
[----:B------:R-:W-:-:S05]  /*2d80*/  F2FP.BF16.F32.PACK_AB R12, RZ, R12 ;  /* 0x0000000cff0c723e */ /* 0x000fca00000010ff */
[----:B------:R0:W-:Y:S01]  /*2d90*/  @P0 STG.E.U16 desc[UR50][R10.64+0x2], R12 ;  /* 0x0000020c0a000986 */ /* 0x0001e2000c101532 */
[----:B------:R-:W-:Y:S05]  /*2da0*/  @!P2 BRA `(.L_x_42) ;  /* 0x000000000004a947 */ /* 0x000fea0003800000 */
[----:B------:R3:W5:Y:S02]  /*2db0*/  LDG.E.LTC128B.U16 R18, desc[UR50][R6.64+0x10] ;  /* 0x0000103206127981 */ /* 0x000764000c1e1520 */
.L_x_42:
[----:B------:R-:W-:Y:S05]  /*2dc0*/  BSYNC B1 ;  /* 0x0000000000017941 */ /* 0x000fea0003800000 */
.L_x_41:
[----:B-----5:R-:W-:Y:S01]  /*2dd0*/  IMAD.U32 R5, R18, 0x10000, RZ ;  /* 0x0001000012057824 */ /* 0x020fe200078e00ff */
        /* <DEDUP_REMOVED lines=9> */
.L_x_44:
[----:B------:R-:W-:Y:S05]  /*2e70*/  BSYNC B1 ;  /* 0x0000000000017941 */ /* 0x000fea0003800000 */
.L_x_43:
[----:B----45:R-:W-:Y:S01]  /*2e80*/  IMAD.U32 R5, R18, 0x10000, RZ ;  /* 0x0001000012057824 */ /* 0x030fe200078e00ff */
[----:B------:R-:W-:Y:S01]  /*2e90*/  ISETP.GT.AND P1, PT, R4, 0x8, P1 ;  /* 0x000000080400780c */ /* 0x000fe20000f24270 */
[----:B------:R-:W-:Y:S02]  /*2ea0*/  BSSY B1, `(.L_x_45) ;  /* 0x0000007000017945 */ /* 0x000fe40003800000 */
[----:B0-----:R-:W-:-:S04]  /*2eb0*/  FMUL R12, R5, R22 ;  /* 0x00000016050c7220 */ /* 0x001fc80000400000 */
[----:B------:R-:W-:-:S05]  /*2ec0*/  FFMA R12, R29, R23, R12 ;  /* 0x000000171d0c7223 */ /* 0x000fca000000000c */
[----:B------:R-:W-:-:S05]  /*2ed0*/  F2FP.BF16.F32.PACK_AB R12, RZ, R12 ;  /* 0x0000000cff0c723e */ /* 0x000fca00000010ff */
[----:B------:R0:W-:Y:S01]  /*2ee0*/  @P3 STG.E.U16 desc[UR50][R2.64+0x12], R12 ;  /* 0x0000120c02003986 */ /* 0x0001e2000c101532 */
[----:B------:R-:W-:Y:S05]  /*2ef0*/  @!P1 BRA `(.L_x_46) ;  /* 0x0000000000049947 */ /* 0x000fea0003800000 */
[----:B------:R4:W5:Y:S02]  /*2f00*/  LDG.E.LTC128B.U16 R18, desc[UR50][R8.64+0x10] ;  /* 0x0000103208127981 */ /* 0x000964000c1e1520 */
.L_x_46:
[----:B------:R-:W-:Y:S05]  /*2f10*/  BSYNC B1 ;  /* 0x0000000000017941 */ /* 0x000fea0003800000 */
.L_x_45:
[----:B-----5:R-:W-:Y:S01]  /*2f20*/  IMAD.U32 R5, R18, 0x10000, RZ ;  /* 0x0001000012057824 */ /* 0x020fe200078e00ff */
[----:B------:R-:W-:Y:S01]  /*2f30*/  ISETP.GT.AND P0, PT, R4, 0x8, P0 ;  /* 0x000000080400780c */ /* 0x000fe20000704270 */
[----:B------:R-:W-:Y:S02]  /*2f40*/  BSSY B1, `(.L_x_47) ;  /* 0x0000007000017945 */ /* 0x000fe40003800000 */
[----:B------:R-:W-:-:S04]  /*2f50*/  FMUL R5, R5, R22 ;  /* 0x0000001605057220 */ /* 0x000fc80000400000 */
[----:B------:R-:W-:-:S05]  /*2f60*/  FFMA R5, R30, R23, R5 ;  /* 0x000000171e057223 */ /* 0x000fca0000000005 */
[----:B------:R-:W-:-:S05]  /*2f70*/  F2FP.BF16.F32.PACK_AB R5, RZ, R5 ;  /* 0x00000005ff05723e */ /* 0x000fca00000010ff */
[----:B------:R0:W-:Y:S01]  /*2f80*/  @P1 STG.E.U16 desc[UR50][R10.64+0x10], R5 ;  /* 0x000010050a001986 */ /* 0x0001e2000c101532 */
[----:B------:R-:W-:Y:S05]  /*2f90*/  @!P0 BRA `(.L_x_48) ;  /* 0x0000000000048947 */ /* 0x000fea0003800000 */
[----:B------:R0:W5:Y:S02]  /*2fa0*/  LDG.E.LTC128B.U16 R18, desc[UR50][R8.64+0x12] ;  /* 0x0000123208127981 */ /* 0x000164000c1e1520 */
.L_x_48:
[----:B------:R-:W-:Y:S05]  /*2fb0*/  BSYNC B1 ;  /* 0x0000000000017941 */ /* 0x000fea0003800000 */
.L_x_47:
        /* <DEDUP_REMOVED lines=10> */
.L_x_50:
[----:B------:R-:W-:Y:S05]  /*3060*/  BSYNC B1 ;  /* 0x0000000000017941 */ /* 0x000fea0003800000 */
.L_x_49:
        /* <DEDUP_REMOVED lines=10> */
.L_x_52:
[----:B------:R-:W-:Y:S05]  /*3110*/  BSYNC B1 ;  /* 0x0000000000017941 */ /* 0x000fea0003800000 */
.L_x_51:
[----:B0----5:R-:W-:Y:S01]  /*3120*/  IMAD.U32 R5, R18, 0x10000, RZ ;  /* 0x0001000012057824 */ /* 0x021fe200078e00ff */
        /* <DEDUP_REMOVED lines=8> */
.L_x_54:
[----:B------:R-:W-:Y:S05]  /*31b0*/  BSYNC B1 ;  /* 0x0000000000017941 */ /* 0x000fea0003800000 */
.L_x_53:
        /* <DEDUP_REMOVED lines=9> */
.L_x_56:
[----:B------:R-:W-:Y:S05]  /*3250*/  BSYNC B1 ;  /* 0x0000000000017941 */ /* 0x000fea0003800000 */
.L_x_55:
        /* <DEDUP_REMOVED lines=10> */
.L_x_58:
[----:B------:R-:W-:Y:S05]  /*3300*/  BSYNC B1 ;  /* 0x0000000000017941 */ /* 0x000fea0003800000 */
.L_x_57:
        /* <DEDUP_REMOVED lines=10> */
.L_x_60:
[----:B------:R-:W-:Y:S05]  /*33b0*/  BSYNC B1 ;  /* 0x0000000000017941 */ /* 0x000fea0003800000 */
.L_x_59:
        /* <DEDUP_REMOVED lines=9> */
.L_x_62:
[----:B------:R-:W-:Y:S05]  /*3450*/  BSYNC B1 ;  /* 0x0000000000017941 */ /* 0x000fea0003800000 */
.L_x_61:
        /* <DEDUP_REMOVED lines=9> */
.L_x_64:
[----:B------:R-:W-:Y:S05]  /*34f0*/  BSYNC B1 ;  /* 0x0000000000017941 */ /* 0x000fea0003800000 */
.L_x_63:
        /* <DEDUP_REMOVED lines=10> */
.L_x_66:
[----:B------:R-:W-:Y:S05]  /*35a0*/  BSYNC B1 ;  /* 0x0000000000017941 */ /* 0x000fea0003800000 */
.L_x_65:
        /* <DEDUP_REMOVED lines=10> */
.L_x_68:
[----:B------:R-:W-:Y:S05]  /*3650*/  BSYNC B1 ;  /* 0x0000000000017941 */ /* 0x000fea0003800000 */
.L_x_67:
        /* <DEDUP_REMOVED lines=9> */
.L_x_70:
[----:B------:R-:W-:Y:S05]  /*36f0*/  BSYNC B1 ;  /* 0x0000000000017941 */ /* 0x000fea0003800000 */
.L_x_69:
        /* <DEDUP_REMOVED lines=9> */
.L_x_72:
[----:B------:R-:W-:Y:S05]  /*3790*/  BSYNC B1 ;  /* 0x0000000000017941 */ /* 0x000fea0003800000 */
.L_x_71:
        /* <DEDUP_REMOVED lines=10> */
.L_x_74:
[----:B------:R-:W-:Y:S05]  /*3840*/  BSYNC B1 ;  /* 0x0000000000017941 */ /* 0x000fea0003800000 */
.L_x_73:
        /* <DEDUP_REMOVED lines=10> */
.L_x_76:
[----:B------:R-:W-:Y:S05]  /*38f0*/  BSYNC B1 ;  /* 0x0000000000017941 */ /* 0x000fea0003800000 */
.L_x_75:
        /* <DEDUP_REMOVED lines=9> */
.L_x_78:
[----:B------:R-:W-:Y:S05]  /*3990*/  BSYNC B1 ;  /* 0x0000000000017941 */ /* 0x000fea0003800000 */
.L_x_77:
        /* <DEDUP_REMOVED lines=9> */
.L_x_80:
[----:B------:R-:W-:Y:S05]  /*3a30*/  BSYNC B1 ;  /* 0x0000000000017941 */ /* 0x000fea0003800000 */
.L_x_79:
        /* <DEDUP_REMOVED lines=10> */
.L_x_82:
[----:B------:R-:W-:Y:S05]  /*3ae0*/  BSYNC B1 ;  /* 0x0000000000017941 */ /* 0x000fea0003800000 */
.L_x_81:
        /* <DEDUP_REMOVED lines=10> */
.L_x_84:
[----:B------:R-:W-:Y:S05]  /*3b90*/  BSYNC B1 ;  /* 0x0000000000017941 */ /* 0x000fea0003800000 */
.L_x_83:
        /* <DEDUP_REMOVED lines=9> */
.L_x_86:
[----:B------:R-:W-:Y:S05]  /*3c30*/  BSYNC B1 ;  /* 0x0000000000017941 */ /* 0x000fea0003800000 */
.L_x_85:
        /* <DEDUP_REMOVED lines=9> */
.L_x_88:
[----:B------:R-:W-:Y:S05]  /*3cd0*/  BSYNC B1 ;  /* 0x0000000000017941 */ /* 0x000fea0003800000 */
.L_x_87:
        /* <DEDUP_REMOVED lines=10> */
.L_x_90:
[----:B------:R-:W-:Y:S05]  /*3d80*/  BSYNC B1 ;  /* 0x0000000000017941 */ /* 0x000fea0003800000 */
.L_x_89:
        /* <DEDUP_REMOVED lines=10> */
.L_x_92:
[----:B------:R-:W-:Y:S05]  /*3e30*/  BSYNC B1 ;  /* 0x0000000000017941 */ /* 0x000fea0003800000 */
.L_x_91:
        /* <DEDUP_REMOVED lines=9> */
.L_x_94:
[----:B------:R-:W-:Y:S05]  /*3ed0*/  BSYNC B1 ;  /* 0x0000000000017941 */ /* 0x000fea0003800000 */
.L_x_93:
        /* <DEDUP_REMOVED lines=9> */
.L_x_96:
[----:B------:R-:W-:Y:S05]  /*3f70*/  BSYNC B1 ;  /* 0x0000000000017941 */ /* 0x000fea0003800000 */
.L_x_95:
        /* <DEDUP_REMOVED lines=10> */
.L_x_98:
[----:B------:R-:W-:Y:S05]  /*4020*/  BSYNC B1 ;  /* 0x0000000000017941 */ /* 0x000fea0003800000 */
.L_x_97:
        /* <DEDUP_REMOVED lines=10> */
.L_x_100:
[----:B------:R-:W-:Y:S05]  /*40d0*/  BSYNC B1 ;  /* 0x0000000000017941 */ /* 0x000fea0003800000 */
.L_x_99:
        /* <DEDUP_REMOVED lines=9> */
.L_x_102:
[----:B------:R-:W-:Y:S05]  /*4170*/  BSYNC B1 ;  /* 0x0000000000017941 */ /* 0x000fea0003800000 */
.L_x_101:
        /* <DEDUP_REMOVED lines=9> */
.L_x_104:
[----:B------:R-:W-:Y:S05]  /*4210*/  BSYNC B1 ;  /* 0x0000000000017941 */ /* 0x000fea0003800000 */
.L_x_103:
        /* <DEDUP_REMOVED lines=10> */
.L_x_106:
[----:B------:R-:W-:Y:S05]  /*42c0*/  BSYNC B1 ;  /* 0x0000000000017941 */ /* 0x000fea0003800000 */
.L_x_105:
        /* <DEDUP_REMOVED lines=10> */
.L_x_108:
[----:B------:R-:W-:Y:S05]  /*4370*/  BSYNC B1 ;  /* 0x0000000000017941 */ /* 0x000fea0003800000 */
.L_x_107:
        /* <DEDUP_REMOVED lines=9> */
.L_x_110:
[----:B------:R-:W-:Y:S05]  /*4410*/  BSYNC B1 ;  /* 0x0000000000017941 */ /* 0x000fea0003800000 */
.L_x_109:
        /* <DEDUP_REMOVED lines=9> */
.L_x_112:
[----:B------:R-:W-:Y:S05]  /*44b0*/  BSYNC B1 ;  /* 0x0000000000017941 */ /* 0x000fea0003800000 */
.L_x_111:
        /* <DEDUP_REMOVED lines=10> */
.L_x_114:
[----:B------:R-:W-:Y:S05]  /*4560*/  BSYNC B1 ;  /* 0x0000000000017941 */ /* 0x000fea0003800000 */
.L_x_113:
        /* <DEDUP_REMOVED lines=10> */
.L_x_116:
[----:B------:R-:W-:Y:S05]  /*4610*/  BSYNC B1 ;  /* 0x0000000000017941 */ /* 0x000fea0003800000 */
.L_x_115:
        /* <DEDUP_REMOVED lines=9> */
.L_x_118:
[----:B------:R-:W-:Y:S05]  /*46b0*/  BSYNC B1 ;  /* 0x0000000000017941 */ /* 0x000fea0003800000 */
.L_x_117:
        /* <DEDUP_REMOVED lines=9> */
.L_x_120:
[----:B------:R-:W-:Y:S05]  /*4750*/  BSYNC B1 ;  /* 0x0000000000017941 */ /* 0x000fea0003800000 */
.L_x_119:
        /* <DEDUP_REMOVED lines=10> */
.L_x_122:
[----:B------:R-:W-:Y:S05]  /*4800*/  BSYNC B1 ;  /* 0x0000000000017941 */ /* 0x000fea0003800000 */
.L_x_121:
        /* <DEDUP_REMOVED lines=10> */
.L_x_124:
[----:B------:R-:W-:Y:S05]  /*48b0*/  BSYNC B1 ;  /* 0x0000000000017941 */ /* 0x000fea0003800000 */
.L_x_123:
        /* <DEDUP_REMOVED lines=9> */
.L_x_126:
[----:B------:R-:W-:Y:S05]  /*4950*/  BSYNC B1 ;  /* 0x0000000000017941 */ /* 0x000fea0003800000 */
.L_x_125:
        /* <DEDUP_REMOVED lines=9> */
.L_x_128:
[----:B------:R-:W-:Y:S05]  /*49f0*/  BSYNC B1 ;  /* 0x0000000000017941 */ /* 0x000fea0003800000 */
.L_x_127:
        /* <DEDUP_REMOVED lines=10> */
.L_x_130:
[----:B------:R-:W-:Y:S05]  /*4aa0*/  BSYNC B1 ;  /* 0x0000000000017941 */ /* 0x000fea0003800000 */
.L_x_129:
        /* <DEDUP_REMOVED lines=10> */
.L_x_132:
[----:B------:R-:W-:Y:S05]  /*4b50*/  BSYNC B1 ;  /* 0x0000000000017941 */ /* 0x000fea0003800000 */
.L_x_131:
        /* <DEDUP_REMOVED lines=9> */
.L_x_134:
[----:B------:R-:W-:Y:S05]  /*4bf0*/  BSYNC B1 ;  /* 0x0000000000017941 */ /* 0x000fea0003800000 */
.L_x_133:
        /* <DEDUP_REMOVED lines=9> */
.L_x_136:
[----:B------:R-:W-:Y:S05]  /*4c90*/  BSYNC B1 ;  /* 0x0000000000017941 */ /* 0x000fea0003800000 */
.L_x_135:
        /* <DEDUP_REMOVED lines=10> */
.L_x_138:
[----:B------:R-:W-:Y:S05]  /*4d40*/  BSYNC B1 ;  /* 0x0000000000017941 */ /* 0x000fea0003800000 */
.L_x_137:
        /* <DEDUP_REMOVED lines=10> */
.L_x_140:
[----:B------:R-:W-:Y:S05]  /*4df0*/  BSYNC B1 ;  /* 0x0000000000017941 */ /* 0x000fea0003800000 */
.L_x_139:
        /* <DEDUP_REMOVED lines=9> */
.L_x_142:
[----:B------:R-:W-:Y:S05]  /*4e90*/  BSYNC B1 ;  /* 0x0000000000017941 */ /* 0x000fea0003800000 */
.L_x_141:
        /* <DEDUP_REMOVED lines=9> */
.L_x_144:
[----:B------:R-:W-:Y:S05]  /*4f30*/  BSYNC B1 ;  /* 0x0000000000017941 */ /* 0x000fea0003800000 */
.L_x_143:
        /* <DEDUP_REMOVED lines=10> */
.L_x_146:
[----:B------:R-:W-:Y:S05]  /*4fe0*/  BSYNC B1 ;  /* 0x0000000000017941 */ /* 0x000fea0003800000 */
.L_x_145:
        /* <DEDUP_REMOVED lines=10> */
.L_x_148:
[----:B------:R-:W-:Y:S05]  /*5090*/  BSYNC B1 ;  /* 0x0000000000017941 */ /* 0x000fea0003800000 */
.L_x_147:
        /* <DEDUP_REMOVED lines=9> */
.L_x_150:
[----:B------:R-:W-:Y:S05]  /*5130*/  BSYNC B1 ;  /* 0x0000000000017941 */ /* 0x000fea0003800000 */
.L_x_149:
        /* <DEDUP_REMOVED lines=9> */
.L_x_152:
[----:B------:R-:W-:Y:S05]  /*51d0*/  BSYNC B1 ;  /* 0x0000000000017941 */ /* 0x000fea0003800000 */
.L_x_151:
        /* <DEDUP_REMOVED lines=10> */
.L_x_154:
[----:B------:R-:W-:Y:S05]  /*5280*/  BSYNC B1 ;  /* 0x0000000000017941 */ /* 0x000fea0003800000 */
.L_x_153:
        /* <DEDUP_REMOVED lines=10> */
.L_x_156:
[----:B------:R-:W-:Y:S05]  /*5330*/  BSYNC B1 ;  /* 0x0000000000017941 */ /* 0x000fea0003800000 */
.L_x_155:
        /* <DEDUP_REMOVED lines=9> */
.L_x_158:
[----:B------:R-:W-:Y:S05]  /*53d0*/  BSYNC B1 ;  /* 0x0000000000017941 */ /* 0x000fea0003800000 */
.L_x_157:
        /* <DEDUP_REMOVED lines=9> */
.L_x_160:
[----:B------:R-:W-:Y:S05]  /*5470*/  BSYNC B1 ;  /* 0x0000000000017941 */ /* 0x000fea0003800000 */
.L_x_159:
        /* <DEDUP_REMOVED lines=10> */
.L_x_162:
[----:B------:R-:W-:Y:S05]  /*5520*/  BSYNC B1 ;  /* 0x0000000000017941 */ /* 0x000fea0003800000 */
.L_x_161:
        /* <DEDUP_REMOVED lines=10> */
.L_x_164:
[----:B------:R-:W-:Y:S05]  /*55d0*/  BSYNC B1 ;  /* 0x0000000000017941 */ /* 0x000fea0003800000 */
.L_x_163:
        /* <DEDUP_REMOVED lines=9> */
.L_x_166:
[----:B------:R-:W-:Y:S05]  /*5670*/  BSYNC B1 ;  /* 0x0000000000017941 */ /* 0x000fea0003800000 */
.L_x_165:
        /* <DEDUP_REMOVED lines=9> */
.L_x_168:
[----:B------:R-:W-:Y:S05]  /*5710*/  BSYNC B1 ;  /* 0x0000000000017941 */ /* 0x000fea0003800000 */
.L_x_167:
        /* <DEDUP_REMOVED lines=10> */
.L_x_170:
[----:B------:R-:W-:Y:S05]  /*57c0*/  BSYNC B1 ;  /* 0x0000000000017941 */ /* 0x000fea0003800000 */
.L_x_169:
        /* <DEDUP_REMOVED lines=10> */
.L_x_172:
[----:B------:R-:W-:Y:S05]  /*5870*/  BSYNC B1 ;  /* 0x0000000000017941 */ /* 0x000fea0003800000 */
.L_x_171:
        /* <DEDUP_REMOVED lines=9> */
.L_x_174:
[----:B------:R-:W-:Y:S05]  /*5910*/  BSYNC B1 ;  /* 0x0000000000017941 */ /* 0x000fea0003800000 */
.L_x_173:
        /* <DEDUP_REMOVED lines=9> */
.L_x_176:
[----:B------:R-:W-:Y:S05]  /*59b0*/  BSYNC B1 ;  /* 0x0000000000017941 */ /* 0x000fea0003800000 */
.L_x_175:
        /* <DEDUP_REMOVED lines=10> */
.L_x_178:
[----:B------:R-:W-:Y:S05]  /*5a60*/  BSYNC B1 ;  /* 0x0000000000017941 */ /* 0x000fea0003800000 */
.L_x_177:
        /* <DEDUP_REMOVED lines=10> */
.L_x_180:
[----:B------:R-:W-:Y:S05]  /*5b10*/  BSYNC B1 ;  /* 0x0000000000017941 */ /* 0x000fea0003800000 */
.L_x_179:
        /* <DEDUP_REMOVED lines=9> */
.L_x_182:
[----:B------:R-:W-:Y:S05]  /*5bb0*/  BSYNC B1 ;  /* 0x0000000000017941 */ /* 0x000fea0003800000 */
.L_x_181:
        /* <DEDUP_REMOVED lines=9> */
.L_x_184:
[----:B------:R-:W-:Y:S05]  /*5c50*/  BSYNC B1 ;  /* 0x0000000000017941 */ /* 0x000fea0003800000 */
.L_x_183:
        /* <DEDUP_REMOVED lines=10> */
.L_x_186:
[----:B------:R-:W-:Y:S05]  /*5d00*/  BSYNC B1 ;  /* 0x0000000000017941 */ /* 0x000fea0003800000 */
.L_x_185:
        /* <DEDUP_REMOVED lines=10> */
.L_x_188:
[----:B------:R-:W-:Y:S05]  /*5db0*/  BSYNC B1 ;  /* 0x0000000000017941 */ /* 0x000fea0003800000 */
.L_x_187:
        /* <DEDUP_REMOVED lines=9> */
.L_x_190:
[----:B------:R-:W-:Y:S05]  /*5e50*/  BSYNC B1 ;  /* 0x0000000000017941 */ /* 0x000fea0003800000 */
.L_x_189:
        /* <DEDUP_REMOVED lines=9> */
.L_x_192:
[----:B------:R-:W-:Y:S05]  /*5ef0*/  BSYNC B1 ;  /* 0x0000000000017941 */ /* 0x000fea0003800000 */
.L_x_191:
        /* <DEDUP_REMOVED lines=10> */
.L_x_194:
[----:B------:R-:W-:Y:S05]  /*5fa0*/  BSYNC B1 ;  /* 0x0000000000017941 */ /* 0x000fea0003800000 */
.L_x_193:
        /* <DEDUP_REMOVED lines=10> */
.L_x_196:
[----:B------:R-:W-:Y:S05]  /*6050*/  BSYNC B1 ;  /* 0x0000000000017941 */ /* 0x000fea0003800000 */
.L_x_195:
        /* <DEDUP_REMOVED lines=9> */
.L_x_198:
[----:B------:R-:W-:Y:S05]  /*60f0*/  BSYNC B1 ;  /* 0x0000000000017941 */ /* 0x000fea0003800000 */
.L_x_197:
        /* <DEDUP_REMOVED lines=9> */
.L_x_200:
[----:B------:R-:W-:Y:S05]  /*6190*/  BSYNC B1 ;  /* 0x0000000000017941 */ /* 0x000fea0003800000 */
.L_x_199:
        /* <DEDUP_REMOVED lines=10> */
.L_x_202:
[----:B------:R-:W-:Y:S05]  /*6240*/  BSYNC B1 ;  /* 0x0000000000017941 */ /* 0x000fea0003800000 */
.L_x_201:
        /* <DEDUP_REMOVED lines=10> */
.L_x_204:
[----:B------:R-:W-:Y:S05]  /*62f0*/  BSYNC B1 ;  /* 0x0000000000017941 */ /* 0x000fea0003800000 */
.L_x_203:
        /* <DEDUP_REMOVED lines=9> */
.L_x_206:
[----:B------:R-:W-:Y:S05]  /*6390*/  BSYNC B1 ;  /* 0x0000000000017941 */ /* 0x000fea0003800000 */
.L_x_205:
        /* <DEDUP_REMOVED lines=9> */
.L_x_208:
[----:B------:R-:W-:Y:S05]  /*6430*/  BSYNC B1 ;  /* 0x0000000000017941 */ /* 0x000fea0003800000 */
.L_x_207:
        /* <DEDUP_REMOVED lines=10> */
.L_x_210:
[----:B------:R-:W-:Y:S05]  /*64e0*/  BSYNC B1 ;  /* 0x0000000000017941 */ /* 0x000fea0003800000 */
.L_x_209:
        /* <DEDUP_REMOVED lines=10> */
.L_x_212:
[----:B------:R-:W-:Y:S05]  /*6590*/  BSYNC B1 ;  /* 0x0000000000017941 */ /* 0x000fea0003800000 */
.L_x_211:
        /* <DEDUP_REMOVED lines=9> */
.L_x_214:
[----:B------:R-:W-:Y:S05]  /*6630*/  BSYNC B1 ;  /* 0x0000000000017941 */ /* 0x000fea0003800000 */
.L_x_213:
        /* <DEDUP_REMOVED lines=9> */
.L_x_216:
[----:B------:R-:W-:Y:S05]  /*66d0*/  BSYNC B1 ;  /* 0x0000000000017941 */ /* 0x000fea0003800000 */
.L_x_215:
        /* <DEDUP_REMOVED lines=10> */
.L_x_218:
[----:B------:R-:W-:Y:S05]  /*6780*/  BSYNC B1 ;  /* 0x0000000000017941 */ /* 0x000fea0003800000 */
.L_x_217:
        /* <DEDUP_REMOVED lines=10> */
.L_x_220:
[----:B------:R-:W-:Y:S05]  /*6830*/  BSYNC B1 ;  /* 0x0000000000017941 */ /* 0x000fea0003800000 */
.L_x_219:
        /* <DEDUP_REMOVED lines=9> */
.L_x_222:
[----:B------:R-:W-:Y:S05]  /*68d0*/  BSYNC B1 ;  /* 0x0000000000017941 */ /* 0x000fea0003800000 */
.L_x_221:
        /* <DEDUP_REMOVED lines=9> */
.L_x_224:
[----:B------:R-:W-:Y:S05]  /*6970*/  BSYNC B1 ;  /* 0x0000000000017941 */ /* 0x000fea0003800000 */
.L_x_223:
        /* <DEDUP_REMOVED lines=10> */
.L_x_226:
[----:B------:R-:W-:Y:S05]  /*6a20*/  BSYNC B1 ;  /* 0x0000000000017941 */ /* 0x000fea0003800000 */
.L_x_225:
        /* <DEDUP_REMOVED lines=10> */
.L_x_228:
[----:B------:R-:W-:Y:S05]  /*6ad0*/  BSYNC B1 ;  /* 0x0000000000017941 */ /* 0x000fea0003800000 */
.L_x_227:
        /* <DEDUP_REMOVED lines=9> */
.L_x_230:
[----:B------:R-:W-:Y:S05]  /*6b70*/  BSYNC B1 ;  /* 0x0000000000017941 */ /* 0x000fea0003800000 */
.L_x_229:
        /* <DEDUP_REMOVED lines=9> */
.L_x_232:
[----:B------:R-:W-:Y:S05]  /*6c10*/  BSYNC B1 ;  /* 0x0000000000017941 */ /* 0x000fea0003800000 */
.L_x_231:
        /* <DEDUP_REMOVED lines=10> */
.L_x_234:
[----:B------:R-:W-:Y:S05]  /*6cc0*/  BSYNC B1 ;  /* 0x0000000000017941 */ /* 0x000fea0003800000 */
.L_x_233:
        /* <DEDUP_REMOVED lines=10> */
.L_x_236:
[----:B------:R-:W-:Y:S05]  /*6d70*/  BSYNC B1 ;  /* 0x0000000000017941 */ /* 0x000fea0003800000 */
.L_x_235:
        /* <DEDUP_REMOVED lines=9> */
.L_x_238:
[----:B------:R-:W-:Y:S05]  /*6e10*/  BSYNC B1 ;  /* 0x0000000000017941 */ /* 0x000fea0003800000 */
.L_x_237:
        /* <DEDUP_REMOVED lines=9> */
.L_x_240:
[----:B------:R-:W-:Y:S05]  /*6eb0*/  BSYNC B1 ;  /* 0x0000000000017941 */ /* 0x000fea0003800000 */
.L_x_239:
        /* <DEDUP_REMOVED lines=10> */
.L_x_242:
[----:B------:R-:W-:Y:S05]  /*6f60*/  BSYNC B1 ;  /* 0x0000000000017941 */ /* 0x000fea0003800000 */
.L_x_241:
        /* <DEDUP_REMOVED lines=10> */
.L_x_244:
[----:B------:R-:W-:Y:S05]  /*7010*/  BSYNC B1 ;  /* 0x0000000000017941 */ /* 0x000fea0003800000 */
.L_x_243:
        /* <DEDUP_REMOVED lines=9> */
.L_x_246:
[----:B------:R-:W-:Y:S05]  /*70b0*/  BSYNC B1 ;  /* 0x0000000000017941 */ /* 0x000fea0003800000 */
.L_x_245:
        /* <DEDUP_REMOVED lines=9> */
.L_x_248:
[----:B------:R-:W-:Y:S05]  /*7150*/  BSYNC B1 ;  /* 0x0000000000017941 */ /* 0x000fea0003800000 */
.L_x_247:
        /* <DEDUP_REMOVED lines=10> */
.L_x_250:
[----:B------:R-:W-:Y:S05]  /*7200*/  BSYNC B1 ;  /* 0x0000000000017941 */ /* 0x000fea0003800000 */
.L_x_249:
        /* <DEDUP_REMOVED lines=10> */
.L_x_252:
[----:B------:R-:W-:Y:S05]  /*72b0*/  BSYNC B1 ;  /* 0x0000000000017941 */ /* 0x000fea0003800000 */
.L_x_251:
        /* <DEDUP_REMOVED lines=9> */
.L_x_254:
[----:B------:R-:W-:Y:S05]  /*7350*/  BSYNC B1 ;  /* 0x0000000000017941 */ /* 0x000fea0003800000 */
.L_x_253:
        /* <DEDUP_REMOVED lines=9> */
.L_x_256:
[----:B------:R-:W-:Y:S05]  /*73f0*/  BSYNC B1 ;  /* 0x0000000000017941 */ /* 0x000fea0003800000 */
.L_x_255:
        /* <DEDUP_REMOVED lines=10> */
.L_x_258:
[----:B------:R-:W-:Y:S05]  /*74a0*/  BSYNC B1 ;  /* 0x0000000000017941 */ /* 0x000fea0003800000 */
.L_x_257:
        /* <DEDUP_REMOVED lines=10> */
.L_x_260:
[----:B------:R-:W-:Y:S05]  /*7550*/  BSYNC B1 ;  /* 0x0000000000017941 */ /* 0x000fea0003800000 */
.L_x_259:
        /* <DEDUP_REMOVED lines=9> */
.L_x_262:
[----:B------:R-:W-:Y:S05]  /*75f0*/  BSYNC B1 ;  /* 0x0000000000017941 */ /* 0x000fea0003800000 */
.L_x_261:
        /* <DEDUP_REMOVED lines=9> */
.L_x_264:
[----:B------:R-:W-:Y:S05]  /*7690*/  BSYNC B1 ;  /* 0x0000000000017941 */ /* 0x000fea0003800000 */
.L_x_263:
        /* <DEDUP_REMOVED lines=10> */
.L_x_266:
[----:B------:R-:W-:Y:S05]  /*7740*/  BSYNC B1 ;  /* 0x0000000000017941 */ /* 0x000fea0003800000 */
.L_x_265:
        /* <DEDUP_REMOVED lines=10> */
.L_x_268:
[----:B------:R-:W-:Y:S05]  /*77f0*/  BSYNC B1 ;  /* 0x0000000000017941 */ /* 0x000fea0003800000 */
.L_x_267:
        /* <DEDUP_REMOVED lines=9> */
.L_x_270:
[----:B------:R-:W-:Y:S05]  /*7890*/  BSYNC B1 ;  /* 0x0000000000017941 */ /* 0x000fea0003800000 */
.L_x_269:
        /* <DEDUP_REMOVED lines=9> */
.L_x_272:
[----:B------:R-:W-:Y:S05]  /*7930*/  BSYNC B1 ;  /* 0x0000000000017941 */ /* 0x000fea0003800000 */
.L_x_271:
        /* <DEDUP_REMOVED lines=10> */
.L_x_274:
[----:B------:R-:W-:Y:S05]  /*79e0*/  BSYNC B1 ;  /* 0x0000000000017941 */ /* 0x000fea0003800000 */
.L_x_273:
        /* <DEDUP_REMOVED lines=10> */
.L_x_276:
[----:B------:R-:W-:Y:S05]  /*7a90*/  BSYNC B1 ;  /* 0x0000000000017941 */ /* 0x000fea0003800000 */
.L_x_275:
        /* <DEDUP_REMOVED lines=9> */
.L_x_278:
[----:B------:R-:W-:Y:S05]  /*7b30*/  BSYNC B1 ;  /* 0x0000000000017941 */ /* 0x000fea0003800000 */
.L_x_277:
        /* <DEDUP_REMOVED lines=9> */
.L_x_280:
[----:B------:R-:W-:Y:S05]  /*7bd0*/  BSYNC B1 ;  /* 0x0000000000017941 */ /* 0x000fea0003800000 */
.L_x_279:
        /* <DEDUP_REMOVED lines=10> */
.L_x_282:
[----:B------:R-:W-:Y:S05]  /*7c80*/  BSYNC B1 ;  /* 0x0000000000017941 */ /* 0x000fea0003800000 */
.L_x_281:
        /* <DEDUP_REMOVED lines=10> */
.L_x_284:
[----:B------:R-:W-:Y:S05]  /*7d30*/  BSYNC B1 ;  /* 0x0000000000017941 */ /* 0x000fea0003800000 */
.L_x_283:
        /* <DEDUP_REMOVED lines=9> */
.L_x_286:
[----:B------:R-:W-:Y:S05]  /*7dd0*/  BSYNC B1 ;  /* 0x0000000000017941 */ /* 0x000fea0003800000 */
.L_x_285:
[----:B0----5:R-:W-:Y:S01]  /*7de0*/  IMAD.U32 R3, R18, 0x10000, RZ ;  /* 0x0001000012037824 */ /* 0x021fe200078e00ff */
[----:B------:R-:W-:Y:S01]  /*7df0*/  ISETP.GT.AND P0, PT, R4, 0x8, P0 ;  /* 0x000000080400780c */ /* 0x000fe20000704270 */
[----:B------:R-:W-:Y:S01]  /*7e00*/  @P1 IMAD.MOV.U32 R2, RZ, RZ, R10 ;  /* 0x000000ffff021224 */ /* 0x000fe200078e000a */
[----:B------:R-:W-:Y:S01]  /*7e10*/  BSSY B1, `(.L_x_287) ;  /* 0x0000009000017945 */ /* 0x000fe20003800000 */
[----:B------:R-:W-:-:S04]  /*7e20*/  FMUL R3, R3, R22 ;  /* 0x0000001603037220 */ /* 0x000fc80000400000 */
[----:B------:R-:W-:-:S05]  /*7e30*/  FFMA R3, R150, R23, R3 ;  /* 0x0000001796037223 */ /* 0x000fca0000000003 */
[----:B------:R-:W-:-:S04]  /*7e40*/  F2FP.BF16.F32.PACK_AB R3, RZ, R3 ;  /* 0x00000003ff03723e */ /* 0x000fc800000010ff */
[----:B------:R-:W-:Y:S01]  /*7e50*/  PRMT R0, R3, 0x7610, R0 ;  /* 0x0000761003007816 */ /* 0x000fe20000000000 */
[----:B------:R-:W-:-:S05]  /*7e60*/  @P1 IMAD.MOV.U32 R3, RZ, RZ, R11 ;  /* 0x000000ffff031224 */ /* 0x000fca00078e000b */
[----:B------:R0:W-:Y:S01]  /*7e70*/  @P1 STG.E.U16 desc[UR50][R2.64+0x1f0], R0 ;  /* 0x0001f00002001986 */ /* 0x0001e2000c101532 */
[----:B------:R-:W-:Y:S05]  /*7e80*/  @!P0 BRA `(.L_x_288) ;  /* 0x0000000000048947 */ /* 0x000fea0003800000 */
[----:B------:R0:W5:Y:S02]  /*7e90*/  LDG.E.LTC128B.U16 R18, desc[UR50][R8.64+0x1f2] ;  /* 0x0001f23208127981 */ /* 0x000164000c1e1520 */
.L_x_288:
[----:B------:R-:W-:Y:S05]  /*7ea0*/  BSYNC B1 ;  /* 0x0000000000017941 */ /* 0x000fea0003800000 */
.L_x_287:
[----:B------:R-:W-:Y:S05]  /*7eb0*/  @!P0 BRA `(.L_x_289) ;  /* 0x0000002400408947 */ /* 0x000fea0003800000 */
[----:B0----5:R-:W-:-:S04]  /*7ec0*/  IMAD.U32 R3, R18, 0x10000, RZ ;  /* 0x0001000012037824 */ /* 0x021fc800078e00ff */
[----:B------:R-:W-:-:S04]  /*7ed0*/  FMUL R0, R3, R22 ;  /* 0x0000001603007220 */ /* 0x000fc80000400000 */
[----:B------:R-:W-:-:S05]  /*7ee0*/  FFMA R0, R151, R23, R0 ;  /* 0x0000001797007223 */ /* 0x000fca0000000000 */
[----:B------:R-:W-:-:S05]  /*7ef0*/  F2FP.BF16.F32.PACK_AB R0, RZ, R0 ;  /* 0x00000000ff00723e */ /* 0x000fca00000010ff */
[----:B------:R0:W-:Y:S01]  /*7f00*/  STG.E.U16 desc[UR50][R10.64+0x1f2], R0 ;  /* 0x0001f2000a007986 */ /* 0x0001e2000c101532 */
[----:B------:R-:W-:Y:S05]  /*7f10*/  BRA `(.L_x_289) ;  /* 0x0000002400287947 */ /* 0x000fea0003800000 */
.L_x_36:
[----:B------:R-:W-:Y:S01]  /*7f20*/  ISETP.GT.AND P0, PT, R0, 0x1, PT ;  /* 0x000000010000780c */ /* 0x000fe20003f04270 */
[----:B------:R-:W-:Y:S01]  /*7f30*/  ULDC.64 UR4, c[0x0][0x5c0] ;  /* 0x0001700000047ab9 */ /* 0x000fe20000000a00 */
[-C--:B------:R-:W-:Y:S01]  /*7f40*/  FMUL R24, R24, R23.reuse ;  /* 0x0000001718187220 */ /* 0x080fe20000400000 */
[-C--:B------:R-:W-:Y:S01]  /*7f50*/  FMUL R25, R25, R23.reuse ;  /* 0x0000001719197220 */ /* 0x080fe20000400000 */
[----:B------:R-:W-:Y:S01]  /*7f60*/  ISETP.GT.AND P3, PT, R4, RZ, P0 ;  /* 0x000000ff0400720c */ /* 0x000fe20000764270 */
[-C--:B------:R-:W-:Y:S01]  /*7f70*/  FMUL R26, R26, R23.reuse ;  /* 0x000000171a1a7220 */ /* 0x080fe20000400000 */
[----:B------:R-:W-:Y:S01]  /*7f80*/  LEA R2, P4, R172, UR4, 0x1 ;  /* 0x00000004ac027c11 */ /* 0x000fe2000f8808ff */
[-C--:B------:R-:W-:Y:S01]  /*7f90*/  FMUL R27, R27, R23.reuse ;  /* 0x000000171b1b7220 */ /* 0x080fe20000400000 */
[----:B------:R-:W-:Y:S01]  /*7fa0*/  F2FP.BF16.F32.PACK_AB R24, RZ, R24 ;  /* 0x00000018ff18723e */ /* 0x000fe200000010ff */
[-C--:B------:R-:W-:Y:S01]  /*7fb0*/  FMUL R28, R28, R23.reuse ;  /* 0x000000171c1c7220 */ /* 0x080fe20000400000 */
[----:B------:R-:W-:Y:S01]  /*7fc0*/  LEA.HI.X R3, R172, UR5, R175, 0x1, P4 ;  /* 0x00000005ac037c11 */ /* 0x000fe2000a0f0caf */
[----:B------:R-:W-:Y:S01]  /*7fd0*/  FMUL R29, R29, R23 ;  /* 0x000000171d1d7220 */ /* 0x000fe20000400000 */
[----:B------:R-:W-:Y:S01]  /*7fe0*/  F2FP.BF16.F32.PACK_AB R25, RZ, R25 ;  /* 0x00000019ff19723e */ /* 0x000fe200000010ff */
[-C--:B------:R-:W-:Y:S01]  /*7ff0*/  FMUL R30, R30, R23.reuse ;  /* 0x000000171e1e7220 */ /* 0x080fe20000400000 */
[----:B------:R-:W-:Y:S01]  /*8000*/  SHF.L.U64.HI R11, R10, 0x4, R11 ;  /* 0x000000040a0b7819 */ /* 0x000fe2000001020b */
[----:B------:R-:W-:Y:S01]  /*8010*/  @P1 STG.E.U16 desc[UR50][R2.64], R24 ;  /* 0x0000001802001986 */ /* 0x000fe2000c101532 */
[----:B------:R-:W-:Y:S01]  /*8020*/  ISETP.GT.AND P1, PT, R0, 0x8, PT ;  /* 0x000000080000780c */ /* 0x000fe20003f24270 */
[-C--:B------:R-:W-:Y:S01]  /*8030*/  FMUL R31, R31, R23.reuse ;  /* 0x000000171f1f7220 */ /* 0x080fe20000400000 */
[----:B------:R-:W-:Y:S01]  /*8040*/  ISETP.GT.AND P4, PT, R4, 0x8, P0 ;  /* 0x000000080400780c */ /* 0x000fe20000784270 */
[----:B------:R-:W-:Y:S01]  /*8050*/  @P3 STG.E.U16 desc[UR50][R2.64+0x2], R25 ;  /* 0x0000021902003986 */ /* 0x000fe2000c101532 */
[----:B------:R-:W-:Y:S01]  /*8060*/  LEA R6, P3, R10, R2, 0x4 ;  /* 0x000000020a067211 */ /* 0x000fe200078620ff */
[-C--:B------:R-:W-:Y:S01]  /*8070*/  FMUL R32, R32, R23.reuse ;  /* 0x0000001720207220 */ /* 0x080fe20000400000 */
[----:B------:R-:W-:Y:S01]  /*8080*/  ISETP.GT.AND P2, PT, R4, 0x8, P2 ;  /* 0x000000080400780c */ /* 0x000fe20001744270 */
[-C--:B------:R-:W-:Y:S01]  /*8090*/  FMUL R33, R33, R23.reuse ;  /* 0x0000001721217220 */ /* 0x080fe20000400000 */
[----:B------:R-:W-:Y:S01]  /*80a0*/  ISETP.GT.AND P0, PT, R0, 0x9, PT ;  /* 0x000000090000780c */ /* 0x000fe20003f04270 */
[----:B------:R-:W-:Y:S01]  /*80b0*/  IMAD.X R7, R11, 0x1, R3, P3 ;  /* 0x000000010b077824 */ /* 0x000fe200018e0603 */
[----:B------:R-:W-:Y:S01]  /*80c0*/  ISETP.GT.AND P5, PT, R4, RZ, P1 ;  /* 0x000000ff0400720c */ /* 0x000fe20000fa4270 */
[-C--:B------:R-:W-:Y:S01]  /*80d0*/  FMUL R34, R34, R23.reuse ;  /* 0x0000001722227220 */ /* 0x080fe20000400000 */
[----:B------:R-:W-:Y:S01]  /*80e0*/  ISETP.GT.AND P3, PT, R4, RZ, P0 ;  /* 0x000000ff0400720c */ /* 0x000fe20000764270 */
[-C--:B------:R-:W-:Y:S01]  /*80f0*/  FMUL R35, R35, R23.reuse ;  /* 0x0000001723237220 */ /* 0x080fe20000400000 */
[----:B------:R-:W-:Y:S01]  /*8100*/  F2FP.BF16.F32.PACK_AB R26, RZ, R26 ;  /* 0x0000001aff1a723e */ /* 0x000fe200000010ff */
[----:B------:R-:W-:Y:S01]  /*8110*/  FMUL R36, R36, R23 ;  /* 0x0000001724247220 */ /* 0x000fe20000400000 */
[----:B------:R-:W-:Y:S01]  /*8120*/  F2FP.BF16.F32.PACK_AB R27, RZ, R27 ;  /* 0x0000001bff1b723e */ /* 0x000fe200000010ff */
[----:B------:R-:W-:Y:S01]  /*8130*/  FMUL R37, R37, R23 ;  /* 0x0000001725257220 */ /* 0x000fe20000400000 */
[----:B------:R-:W-:Y:S01]  /*8140*/  F2FP.BF16.F32.PACK_AB R28, RZ, R28 ;  /* 0x0000001cff1c723e */ /* 0x000fe200000010ff */
[----:B------:R-:W-:Y:S01]  /*8150*/  @P2 STG.E.U16 desc[UR50][R6.64], R26 ;  /* 0x0000001a06002986 */ /* 0x000fe2000c101532 */
[----:B------:R-:W-:Y:S01]  /*8160*/  F2FP.BF16.F32.PACK_AB R29, RZ, R29 ;  /* 0x0000001dff1d723e */ /* 0x000fe200000010ff */
[-C--:B------:R-:W-:Y:S01]  /*8170*/  FMUL R38, R38, R23.reuse ;  /* 0x0000001726267220 */ /* 0x080fe20000400000 */
[----:B------:R-:W-:Y:S01]  /*8180*/  ISETP.GT.AND P2, PT, R4, 0x8, P1 ;  /* 0x000000080400780c */ /* 0x000fe20000f44270 */
[----:B------:R-:W-:Y:S01]  /*8190*/  @P4 STG.E.U16 desc[UR50][R6.64+0x2], R27 ;  /* 0x0000021b06004986 */ /* 0x000fe2000c101532 */
[----:B------:R-:W-:Y:S01]  /*81a0*/  ISETP.GT.AND P1, PT, R0, 0x10, PT ;  /* 0x000000100000780c */ /* 0x000fe20003f24270 */
[-C--:B------:R-:W-:Y:S01]  /*81b0*/  FMUL R39, R39, R23.reuse ;  /* 0x0000001727277220 */ /* 0x080fe20000400000 */
[----:B------:R-:W-:Y:S01]  /*81c0*/  F2FP.BF16.F32.PACK_AB R30, RZ, R30 ;  /* 0x0000001eff1e723e */ /* 0x000fe200000010ff */
[----:B------:R-:W-:Y:S01]  /*81d0*/  @P5 STG.E.U16 desc[UR50][R2.64+0x10], R28 ;  /* 0x0000101c02005986 */ /* 0x000fe2000c101532 */
[----:B------:R-:W-:Y:S01]  /*81e0*/  ISETP.GT.AND P4, PT, R4, RZ, P1 ;  /* 0x000000ff0400720c */ /* 0x000fe20000f84270 */
[----:B------:R-:W-:Y:S01]  /*81f0*/  FMUL R40, R40, R23 ;  /* 0x0000001728287220 */ /* 0x000fe20000400000 */
[----:B------:R-:W-:Y:S01]  /*8200*/  F2FP.BF16.F32.PACK_AB R31, RZ, R31 ;  /* 0x0000001fff1f723e */ /* 0x000fe200000010ff */
[----:B------:R-:W-:Y:S01]  /*8210*/  @P3 STG.E.U16 desc[UR50][R2.64+0x12], R29 ;  /* 0x0000121d02003986 */ /* 0x000fe2000c101532 */
[----:B------:R-:W-:Y:S01]  /*8220*/  ISETP.GT.AND P3, PT, R4, 0x8, P0 ;  /* 0x000000080400780c */ /* 0x000fe20000764270 */
[-C--:B------:R-:W-:Y:S01]  /*8230*/  FMUL R41, R41, R23.reuse ;  /* 0x0000001729297220 */ /* 0x080fe20000400000 */
[----:B------:R-:W-:Y:S01]  /*8240*/  ISETP.GT.AND P0, PT, R0, 0x11, PT ;  /* 0x000000110000780c */ /* 0x000fe20003f04270 */
[----:B------:R-:W-:Y:S01]  /*8250*/  @P2 STG.E.U16 desc[UR50][R6.64+0x10], R30 ;  /* 0x0000101e06002986 */ /* 0x000fe2000c101532 */
[----:B------:R-:W-:Y:S01]  /*8260*/  F2FP.BF16.F32.PACK_AB R32, RZ, R32 ;  /* 0x00000020ff20723e */ /* 0x000fe200000010ff */
[-C--:B------:R-:W-:Y:S01]  /*8270*/  FMUL R42, R42, R23.reuse ;  /* 0x000000172a2a7220 */ /* 0x080fe20000400000 */
[C---:B------:R-:W-:Y:S01]  /*8280*/  ISETP.GT.AND P5, PT, R4.reuse, RZ, P0 ;  /* 0x000000ff0400720c */ /* 0x040fe200007a4270 */
[-C--:B------:R-:W-:Y:S01]  /*8290*/  FMUL R43, R43, R23.reuse ;  /* 0x000000172b2b7220 */ /* 0x080fe20000400000 */
[----:B------:R-:W-:Y:S01]  /*82a0*/  ISETP.GT.AND P2, PT, R4, 0x8, P1 ;  /* 0x000000080400780c */ /* 0x000fe20000f44270 */
[-C--:B------:R-:W-:Y:S01]  /*82b0*/  FMUL R44, R44, R23.reuse ;  /* 0x000000172c2c7220 */ /* 0x080fe20000400000 */
[----:B------:R-:W-:Y:S01]  /*82c0*/  ISETP.GT.AND P1, PT, R0, 0x18, PT ;  /* 0x000000180000780c */ /* 0x000fe20003f24270 */
[----:B------:R-:W-:Y:S01]  /*82d0*/  FMUL R45, R45, R23 ;  /* 0x000000172d2d7220 */ /* 0x000fe20000400000 */
[----:B------:R-:W-:Y:S01]  /*82e0*/  F2FP.BF16.F32.PACK_AB R33, RZ, R33 ;  /* 0x00000021ff21723e */ /* 0x000fe200000010ff */
[----:B------:R-:W-:Y:S01]  /*82f0*/  @P3 STG.E.U16 desc[UR50][R6.64+0x12], R31 ;  /* 0x0000121f06003986 */ /* 0x000fe2000c101532 */
[----:B------:R-:W-:Y:S01]  /*8300*/  ISETP.GT.AND P3, PT, R4, 0x8, P0 ;  /* 0x000000080400780c */ /* 0x000fe20000764270 */
[-C--:B------:R-:W-:Y:S01]  /*8310*/  FMUL R46, R46, R23.reuse ;  /* 0x000000172e2e7220 */ /* 0x080fe20000400000 */
[----:B------:R-:W-:Y:S01]  /*8320*/  ISETP.GT.AND P0, PT, R0, 0x19, PT ;  /* 0x000000190000780c */ /* 0x000fe20003f04270 */
[----:B------:R-:W-:Y:S01]  /*8330*/  @P4 STG.E.U16 desc[UR50][R2.64+0x20], R32 ;  /* 0x0000202002004986 */ /* 0x000fe2000c101532 */
[C---:B------:R-:W-:Y:S01]  /*8340*/  ISETP.GT.AND P4, PT, R4.reuse, RZ, P1 ;  /* 0x000000ff0400720c */ /* 0x040fe20000f84270 */
[-C--:B------:R-:W-:Y:S01]  /*8350*/  FMUL R47, R47, R23.reuse ;  /* 0x000000172f2f7220 */ /* 0x080fe20000400000 */
[----:B------:R-:W-:Y:S01]  /*8360*/  F2FP.BF16.F32.PACK_AB R34, RZ, R34 ;  /* 0x00000022ff22723e */ /* 0x000fe200000010ff */
[----:B------:R-:W-:Y:S01]  /*8370*/  @P5 STG.E.U16 desc[UR50][R2.64+0x22], R33 ;  /* 0x0000222102005986 */ /* 0x000fe2000c101532 */
[----:B------:R-:W-:Y:S01]  /*8380*/  ISETP.GT.AND P5, PT, R4, RZ, P0 ;  /* 0x000000ff0400720c */ /* 0x000fe200007a4270 */
        /* <DEDUP_REMOVED lines=15> */
[----:B------:R-:W-:Y:S01]  /*8480*/  ISETP.GT.AND P4, PT, R4, RZ, P1 ;  /* 0x000000ff0400720c */ /* 0x000fe20000f84270 */
[-C--:B------:R-:W-:Y:S01]  /*8490*/  FMUL R52, R52, R23.reuse ;  /* 0x0000001734347220 */ /* 0x080fe20000400000 */
[----:B------:R-:W-:Y:S01]  /*84a0*/  F2FP.BF16.F32.PACK_AB R38, RZ, R38 ;  /* 0x00000026ff26723e */ /* 0x000fe200000010ff */
[-C--:B------:R-:W-:Y:S01]  /*84b0*/  FMUL R53, R53, R23.reuse ;  /* 0x0000001735357220 */ /* 0x080fe20000400000 */
        /* <DEDUP_REMOVED lines=325> */
[----:B------:R-:W-:Y:S01]  /*9910*/  FMUL R151, R151, R23 ;  /* 0x0000001797977220 */ /* 0x000fe20000400000 */
[----:B------:R-:W-:Y:S01]  /*9920*/  ISETP.GT.AND P2, PT, R4, 0x8, P1 ;  /* 0x000000080400780c */ /* 0x000fe20000f44270 */
[----:B------:R-:W-:Y:S01]  /*9930*/  @P3 STG.E.U16 desc[UR50][R6.64+0x132], R103 ;  /* 0x0001326706003986 */ /* 0x000fe2000c101532 */
[----:B------:R-:W-:-:S02]  /*9940*/  ISETP.GT.AND P1, PT, R0, 0xa8, PT ;  /* 0x000000a80000780c */ /* 0x000fc40003f24270 */
[----:B------:R-:W-:Y:S01]  /*9950*/  F2FP.BF16.F32.PACK_AB R105, RZ, R105 ;  /* 0x00000069ff69723e */ /* 0x000fe200000010ff */
[----:B------:R-:W-:Y:S01]  /*9960*/  @P4 STG.E.U16 desc[UR50][R2.64+0x140], R104 ;  /* 0x0001406802004986 */ /* 0x000fe2000c101532 */
[----:B------:R-:W-:Y:S02]  /*9970*/  ISETP.GT.AND P3, PT, R4, 0x8, P0 ;  /* 0x000000080400780c */ /* 0x000fe40000764270 */
[----:B------:R-:W-:Y:S01]  /*9980*/  ISETP.GT.AND P0, PT, R0, 0xa9, PT ;  /* 0x000000a90000780c */ /* 0x000fe20003f04270 */
[----:B------:R-:W-:Y:S01]  /*9990*/  @P5 STG.E.U16 desc[UR50][R2.64+0x142], R105 ;  /* 0x0001426902005986 */ /* 0x000fe2000c101532 */
[C---:B------:R-:W-:Y:S02]  /*99a0*/  ISETP.GT.AND P4, PT, R4.reuse, RZ, P1 ;  /* 0x000000ff0400720c */ /* 0x040fe40000f84270 */
[----:B------:R-:W-:Y:S02]  /*99b0*/  F2FP.BF16.F32.PACK_AB R106, RZ, R106 ;  /* 0x0000006aff6a723e */ /* 0x000fe400000010ff */
[----:B------:R-:W-:-:S02]  /*99c0*/  ISETP.GT.AND P5, PT, R4, RZ, P0 ;  /* 0x000000ff0400720c */ /* 0x000fc400007a4270 */
[----:B------:R-:W-:Y:S01]  /*99d0*/  F2FP.BF16.F32.PACK_AB R107, RZ, R107 ;  /* 0x0000006bff6b723e */ /* 0x000fe200000010ff */
[----:B------:R-:W-:Y:S01]  /*99e0*/  @P2 STG.E.U16 desc[UR50][R6.64+0x140], R106 ;  /* 0x0001406a06002986 */ /* 0x000fe2000c101532 */
[----:B------:R-:W-:Y:S02]  /*99f0*/  F2FP.BF16.F32.PACK_AB R108, RZ, R108 ;  /* 0x0000006cff6c723e */ /* 0x000fe400000010ff */
[----:B------:R-:W-:Y:S01]  /*9a00*/  ISETP.GT.AND P2, PT, R4, 0x8, P1 ;  /* 0x000000080400780c */ /* 0x000fe20000f44270 */
[----:B------:R-:W-:Y:S01]  /*9a10*/  @P3 STG.E.U16 desc[UR50][R6.64+0x142], R107 ;  /* 0x0001426b06003986 */ /* 0x000fe2000c101532 */
[----:B------:R-:W-:Y:S02]  /*9a20*/  ISETP.GT.AND P1, PT, R0, 0xb0, PT ;  /* 0x000000b00000780c */ /* 0x000fe40003f24270 */
[----:B------:R-:W-:Y:S01]  /*9a30*/  F2FP.BF16.F32.PACK_AB R109, RZ, R109 ;  /* 0x0000006dff6d723e */ /* 0x000fe200000010ff */
[----:B------:R-:W-:Y:S01]  /*9a40*/  @P4 STG.E.U16 desc[UR50][R2.64+0x150], R108 ;  /* 0x0001506c02004986 */ /* 0x000fe2000c101532 */
[----:B------:R-:W-:-:S02]  /*9a50*/  ISETP.GT.AND P3, PT, R4, 0x8, P0 ;  /* 0x000000080400780c */ /* 0x000fc40000764270 */
[----:B------:R-:W-:Y:S01]  /*9a60*/  ISETP.GT.AND P0, PT, R0, 0xb1, PT ;  /* 0x000000b10000780c */ /* 0x000fe20003f04270 */
[----:B------:R-:W-:Y:S01]  /*9a70*/  @P5 STG.E.U16 desc[UR50][R2.64+0x152], R109 ;  /* 0x0001526d02005986 */ /* 0x000fe2000c101532 */
[C---:B------:R-:W-:Y:S02]  /*9a80*/  ISETP.GT.AND P4, PT, R4.reuse, RZ, P1 ;  /* 0x000000ff0400720c */ /* 0x040fe40000f84270 */
[----:B------:R-:W-:Y:S02]  /*9a90*/  F2FP.BF16.F32.PACK_AB R110, RZ, R110 ;  /* 0x0000006eff6e723e */ /* 0x000fe400000010ff */
[----:B------:R-:W-:Y:S02]  /*9aa0*/  ISETP.GT.AND P5, PT, R4, RZ, P0 ;  /* 0x000000ff0400720c */ /* 0x000fe400007a4270 */
[----:B------:R-:W-:Y:S01]  /*9ab0*/  F2FP.BF16.F32.PACK_AB R111, RZ, R111 ;  /* 0x0000006fff6f723e */ /* 0x000fe200000010ff */
[----:B------:R-:W-:Y:S01]  /*9ac0*/  @P2 STG.E.U16 desc[UR50][R6.64+0x150], R110 ;  /* 0x0001506e06002986 */ /* 0x000fe2000c101532 */
[----:B------:R-:W-:-:S02]  /*9ad0*/  F2FP.BF16.F32.PACK_AB R112, RZ, R112 ;  /* 0x00000070ff70723e */ /* 0x000fc400000010ff */
[----:B------:R-:W-:Y:S01]  /*9ae0*/  ISETP.GT.AND P2, PT, R4, 0x8, P1 ;  /* 0x000000080400780c */ /* 0x000fe20000f44270 */
[----:B------:R-:W-:Y:S01]  /*9af0*/  @P3 STG.E.U16 desc[UR50][R6.64+0x152], R111 ;  /* 0x0001526f06003986 */ /* 0x000fe2000c101532 */
[----:B------:R-:W-:Y:S02]  /*9b00*/  ISETP.GT.AND P1, PT, R0, 0xb8, PT ;  /* 0x000000b80000780c */ /* 0x000fe40003f24270 */
[----:B------:R-:W-:Y:S01]  /*9b10*/  F2FP.BF16.F32.PACK_AB R113, RZ, R113 ;  /* 0x00000071ff71723e */ /* 0x000fe200000010ff */
[----:B------:R-:W-:Y:S01]  /*9b20*/  @P4 STG.E.U16 desc[UR50][R2.64+0x160], R112 ;  /* 0x0001607002004986 */ /* 0x000fe2000c101532 */
[----:B------:R-:W-:Y:S02]  /*9b30*/  ISETP.GT.AND P3, PT, R4, 0x8, P0 ;  /* 0x000000080400780c */ /* 0x000fe40000764270 */
[----:B------:R-:W-:Y:S01]  /*9b40*/  ISETP.GT.AND P0, PT, R0, 0xb9, PT ;  /* 0x000000b90000780c */ /* 0x000fe20003f04270 */
[----:B------:R-:W-:Y:S01]  /*9b50*/  @P5 STG.E.U16 desc[UR50][R2.64+0x162], R113 ;  /* 0x0001627102005986 */ /* 0x000fe2000c101532 */
[----:B------:R-:W-:-:S02]  /*9b60*/  ISETP.GT.AND P4, PT, R4, RZ, P1 ;  /* 0x000000ff0400720c */ /* 0x000fc40000f84270 */
[----:B------:R-:W-:Y:S02]  /*9b70*/  F2FP.BF16.F32.PACK_AB R114, RZ, R114 ;  /* 0x00000072ff72723e */ /* 0x000fe400000010ff */
[C---:B------:R-:W-:Y:S02]  /*9b80*/  ISETP.GT.AND P5, PT, R4.reuse, RZ, P0 ;  /* 0x000000ff0400720c */ /* 0x040fe400007a4270 */
[----:B------:R-:W-:Y:S01]  /*9b90*/  F2FP.BF16.F32.PACK_AB R115, RZ, R115 ;  /* 0x00000073ff73723e */ /* 0x000fe200000010ff */
[----:B------:R-:W-:Y:S01]  /*9ba0*/  @P2 STG.E.U16 desc[UR50][R6.64+0x160], R114 ;  /* 0x0001607206002986 */ /* 0x000fe2000c101532 */
[----:B------:R-:W-:Y:S02]  /*9bb0*/  F2FP.BF16.F32.PACK_AB R116, RZ, R116 ;  /* 0x00000074ff74723e */ /* 0x000fe400000010ff */
        /* <DEDUP_REMOVED lines=65> */
[----:B------:R-:W-:Y:S02]  /*9fd0*/  ISETP.GT.AND P5, PT, R4, RZ, P0 ;  /* 0x000000ff0400720c */ /* 0x000fe400007a4270 */
[----:B------:R-:W-:Y:S02]  /*9fe0*/  F2FP.BF16.F32.PACK_AB R134, RZ, R134 ;  /* 0x00000086ff86723e */ /* 0x000fe400000010ff */
[----:B------:R-:W-:Y:S02]  /*9ff0*/  F2FP.BF16.F32.PACK_AB R135, RZ, R135 ;  /* 0x00000087ff87723e */ /* 0x000fe400000010ff */
[----:B------:R-:W-:Y:S01]  /*a000*/  F2FP.BF16.F32.PACK_AB R136, RZ, R136 ;  /* 0x00000088ff88723e */ /* 0x000fe200000010ff */
[----:B------:R-:W-:Y:S01]  /*a010*/  @P2 STG.E.U16 desc[UR50][R6.64+0x1b0], R134 ;  /* 0x0001b08606002986 */ /* 0x000fe2000c101532 */
[----:B------:R-:W-:-:S02]  /*a020*/  F2FP.BF16.F32.PACK_AB R137, RZ, R137 ;  /* 0x00000089ff89723e */ /* 0x000fc400000010ff */
[C---:B------:R-:W-:Y:S01]  /*a030*/  ISETP.GT.AND P1, PT, R4.reuse, 0x8, P1 ;  /* 0x000000080400780c */ /* 0x040fe20000f24270 */
[----:B------:R-:W-:Y:S01]  /*a040*/  @P3 STG.E.U16 desc[UR50][R6.64+0x1b2], R135 ;  /* 0x0001b28706003986 */ /* 0x000fe2000c101532 */
[----:B------:R-:W-:Y:S02]  /*a050*/  ISETP.GT.AND P2, PT, R4, 0x8, P0 ;  /* 0x000000080400780c */ /* 0x000fe40000744270 */
[C---:B------:R-:W-:Y:S01]  /*a060*/  ISETP.GT.AND P0, PT, R0.reuse, 0xe9, PT ;  /* 0x000000e90000780c */ /* 0x040fe20003f04270 */
[----:B------:R-:W-:Y:S01]  /*a070*/  @P4 STG.E.U16 desc[UR50][R2.64+0x1c0], R136 ;  /* 0x0001c08802004986 */ /* 0x000fe2000c101532 */
[----:B------:R-:W-:Y:S02]  /*a080*/  ISETP.GT.AND P4, PT, R0, 0xe8, PT ;  /* 0x000000e80000780c */ /* 0x000fe40003f84270 */
[----:B------:R-:W-:Y:S01]  /*a090*/  F2FP.BF16.F32.PACK_AB R138, RZ, R138 ;  /* 0x0000008aff8a723e */ /* 0x000fe200000010ff */
[----:B------:R-:W-:Y:S01]  /*a0a0*/  @P5 STG.E.U16 desc[UR50][R2.64+0x1c2], R137 ;  /* 0x0001c28902005986 */ /* 0x000fe2000c101532 */
[----:B------:R-:W-:-:S02]  /*a0b0*/  ISETP.GT.AND P5, PT, R4, RZ, P4 ;  /* 0x000000ff0400720c */ /* 0x000fc400027a4270 */
[----:B------:R-:W-:Y:S01]  /*a0c0*/  F2FP.BF16.F32.PACK_AB R139, RZ, R139 ;  /* 0x0000008bff8b723e */ /* 0x000fe200000010ff */
[----:B------:R-:W-:Y:S01]  /*a0d0*/  @P1 STG.E.U16 desc[UR50][R6.64+0x1c0], R138 ;  /* 0x0001c08a06001986 */ /* 0x000fe2000c101532 */
[----:B------:R-:W-:Y:S02]  /*a0e0*/  F2FP.BF16.F32.PACK_AB R140, RZ, R140 ;  /* 0x0000008cff8c723e */ /* 0x000fe400000010ff */
[C---:B------:R-:W-:Y:S01]  /*a0f0*/  ISETP.GT.AND P3, PT, R4.reuse, RZ, P0 ;  /* 0x000000ff0400720c */ /* 0x040fe20000764270 */
[----:B------:R-:W-:Y:S01]  /*a100*/  @P2 STG.E.U16 desc[UR50][R6.64+0x1c2], R139 ;  /* 0x0001c28b06002986 */ /* 0x000fe2000c101532 */
[C---:B------:R-:W-:Y:S02]  /*a110*/  ISETP.GT.AND P4, PT, R4.reuse, 0x8, P4 ;  /* 0x000000080400780c */ /* 0x040fe40002784270 */
[----:B------:R-:W-:Y:S02]  /*a120*/  F2FP.BF16.F32.PACK_AB R141, RZ, R141 ;  /* 0x0000008dff8d723e */ /* 0x000fe400000010ff */
[----:B------:R-:W-:Y:S01]  /*a130*/  F2FP.BF16.F32.PACK_AB R142, RZ, R142 ;  /* 0x0000008eff8e723e */ /* 0x000fe200000010ff */
[----:B------:R-:W-:Y:S01]  /*a140*/  @P5 STG.E.U16 desc[UR50][R2.64+0x1d0], R140 ;  /* 0x0001d08c02005986 */ /* 0x000fe2000c101532 */
[----:B------:R-:W-:-:S02]  /*a150*/  ISETP.GT.AND P5, PT, R4, 0x8, P0 ;  /* 0x000000080400780c */ /* 0x000fc400007a4270 */
[----:B------:R-:W-:Y:S02]  /*a160*/  F2FP.BF16.F32.PACK_AB R143, RZ, R143 ;  /* 0x0000008fff8f723e */ /* 0x000fe400000010ff */
[C---:B------:R-:W-:Y:S01]  /*a170*/  ISETP.GT.AND P0, PT, R0.reuse, 0xf1, PT ;  /* 0x000000f10000780c */ /* 0x040fe20003f04270 */
[----:B------:R-:W-:Y:S01]  /*a180*/  @P3 STG.E.U16 desc[UR50][R2.64+0x1d2], R141 ;  /* 0x0001d28d02003986 */ /* 0x000fe2000c101532 */
[----:B------:R-:W-:Y:S02]  /*a190*/  ISETP.GT.AND P3, PT, R0, 0xf0, PT ;  /* 0x000000f00000780c */ /* 0x000fe40003f64270 */
[----:B------:R-:W-:Y:S01]  /*a1a0*/  F2FP.BF16.F32.PACK_AB R144, RZ, R144 ;  /* 0x00000090ff90723e */ /* 0x000fe200000010ff */
[----:B------:R-:W-:Y:S01]  /*a1b0*/  @P4 STG.E.U16 desc[UR50][R6.64+0x1d0], R142 ;  /* 0x0001d08e06004986 */ /* 0x000fe2000c101532 */
[C---:B------:R-:W-:Y:S02]  /*a1c0*/  ISETP.GT.AND P4, PT, R4.reuse, RZ, P3 ;  /* 0x000000ff0400720c */ /* 0x040fe40001f84270 */
[C---:B------:R-:W-:Y:S01]  /*a1d0*/  ISETP.GT.AND P3, PT, R4.reuse, 0x8, P3 ;  /* 0x000000080400780c */ /* 0x040fe20001f64270 */
[----:B------:R-:W-:Y:S01]  /*a1e0*/  @P5 STG.E.U16 desc[UR50][R6.64+0x1d2], R143 ;  /* 0x0001d28f06005986 */ /* 0x000fe2000c101532 */
[----:B------:R-:W-:-:S02]  /*a1f0*/  ISETP.GT.AND P5, PT, R4, RZ, P0 ;  /* 0x000000ff0400720c */ /* 0x000fc400007a4270 */
[----:B------:R-:W-:Y:S02]  /*a200*/  F2FP.BF16.F32.PACK_AB R145, RZ, R145 ;  /* 0x00000091ff91723e */ /* 0x000fe400000010ff */
[----:B------:R-:W-:Y:S02]  /*a210*/  ISETP.GT.AND P0, PT, R4, 0x8, P0 ;  /* 0x000000080400780c */ /* 0x000fe40000704270 */
[C---:B------:R-:W-:Y:S02]  /*a220*/  ISETP.GT.AND P1, PT, R0.reuse, 0xf9, PT ;  /* 0x000000f90000780c */ /* 0x040fe40003f24270 */
[----:B------:R-:W-:Y:S01]  /*a230*/  ISETP.GT.AND P2, PT, R0, 0xf8, PT ;  /* 0x000000f80000780c */ /* 0x000fe20003f44270 */
[----:B------:R-:W-:Y:S01]  /*a240*/  @P4 STG.E.U16 desc[UR50][R2.64+0x1e0], R144 ;  /* 0x0001e09002004986 */ /* 0x000fe2000c101532 */
[C---:B------:R-:W-:Y:S01]  /*a250*/  ISETP.GT.AND P4, PT, R4.reuse, RZ, P1 ;  /* 0x000000ff0400720c */ /* 0x040fe20000f84270 */
[----:B------:R-:W-:Y:S01]  /*a260*/  @P3 IMAD.MOV.U32 R5, RZ, RZ, R7 ;  /* 0x000000ffff053224 */ /* 0x000fe200078e0007 */
[C---:B------:R-:W-:Y:S01]  /*a270*/  ISETP.GT.AND P1, PT, R4.reuse, 0x8, P1 ;  /* 0x000000080400780c */ /* 0x040fe20000f24270 */
[----:B------:R-:W-:Y:S01]  /*a280*/  @P5 STG.E.U16 desc[UR50][R2.64+0x1e2], R145 ;  /* 0x0001e29102005986 */ /* 0x000fe2000c101532 */
[----:B------:R-:W-:-:S02]  /*a290*/  ISETP.GT.AND P5, PT, R4, RZ, P2 ;  /* 0x000000ff0400720c */ /* 0x000fc400017a4270 */
[----:B------:R-:W-:Y:S01]  /*a2a0*/  ISETP.GT.AND P2, PT, R4, 0x8, P2 ;  /* 0x000000080400780c */ /* 0x000fe20001744270 */
[----:B------:R-:W-:Y:S01]  /*a2b0*/  @P3 IMAD.MOV.U32 R4, RZ, RZ, R6 ;  /* 0x000000ffff043224 */ /* 0x000fe200078e0006 */
[----:B------:R-:W-:Y:S02]  /*a2c0*/  F2FP.BF16.F32.PACK_AB R146, RZ, R146 ;  /* 0x00000092ff92723e */ /* 0x000fe400000010ff */
[----:B------:R-:W-:Y:S02]  /*a2d0*/  F2FP.BF16.F32.PACK_AB R147, RZ, R147 ;  /* 0x00000093ff93723e */ /* 0x000fe400000010ff */
[----:B------:R-:W-:Y:S01]  /*a2e0*/  F2FP.BF16.F32.PACK_AB R148, RZ, R148 ;  /* 0x00000094ff94723e */ /* 0x000fe200000010ff */
[----:B------:R0:W-:Y:S01]  /*a2f0*/  @P3 STG.E.U16 desc[UR50][R4.64+0x1e0], R146 ;  /* 0x0001e09204003986 */ /* 0x0001e2000c101532 */
[----:B------:R-:W-:Y:S02]  /*a300*/  F2FP.BF16.F32.PACK_AB R149, RZ, R149 ;  /* 0x00000095ff95723e */ /* 0x000fe400000010ff */
[----:B------:R-:W-:-:S02]  /*a310*/  F2FP.BF16.F32.PACK_AB R150, RZ, R150 ;  /* 0x00000096ff96723e */ /* 0x000fc400000010ff */
[----:B------:R-:W-:Y:S01]  /*a320*/  F2FP.BF16.F32.PACK_AB R151, RZ, R151 ;  /* 0x00000097ff97723e */ /* 0x000fe200000010ff */
[----:B0-----:R-:W-:Y:S02]  /*a330*/  @P0 IMAD.MOV.U32 R4, RZ, RZ, R6 ;  /* 0x000000ffff040224 */ /* 0x001fe400078e0006 */
[----:B------:R-:W-:-:S05]  /*a340*/  @P0 IMAD.MOV.U32 R5, RZ, RZ, R7 ;  /* 0x000000ffff050224 */ /* 0x000fca00078e0007 */
[----:B------:R-:W-:Y:S04]  /*a350*/  @P0 STG.E.U16 desc[UR50][R4.64+0x1e2], R147 ;  /* 0x0001e29304000986 */ /* 0x000fe8000c101532 */
[----:B------:R-:W-:Y:S04]  /*a360*/  @P5 STG.E.U16 desc[UR50][R2.64+0x1f0], R148 ;  /* 0x0001f09402005986 */ /* 0x000fe8000c101532 */
[----:B------:R0:W-:Y:S02]  /*a370*/  @P4 STG.E.U16 desc[UR50][R2.64+0x1f2], R149 ;  /* 0x0001f29502004986 */ /* 0x0001e4000c101532 */
[----:B0-----:R-:W-:-:S02]  /*a380*/  @P2 IMAD.MOV.U32 R2, RZ, RZ, R6 ;  /* 0x000000ffff022224 */ /* 0x001fc400078e0006 */
[----:B------:R-:W-:-:S05]  /*a390*/  @P2 IMAD.MOV.U32 R3, RZ, RZ, R7 ;  /* 0x000000ffff032224 */ /* 0x000fca00078e0007 */
[----:B------:R0:W-:Y:S04]  /*a3a0*/  @P2 STG.E.U16 desc[UR50][R2.64+0x1f0], R150 ;  /* 0x0001f09602002986 */ /* 0x0001e8000c101532 */
[----:B------:R0:W-:Y:S02]  /*a3b0*/  @P1 STG.E.U16 desc[UR50][R6.64+0x1f2], R151 ;  /* 0x0001f29706001986 */ /* 0x0001e4000c101532 */
.L_x_289:
[----:B------:R-:W-:Y:S05]  /*a3c0*/  BSYNC B0 ;  /* 0x0000000000007941 */ /* 0x000fea0003800000 */
.L_x_35:
[----:B0-----:R-:W-:Y:S01]  /*a3d0*/  IMAD.U32 R2, RZ, RZ, UR38 ;  /* 0x00000026ff027e24 */ /* 0x001fe2000f8e00ff */
[----:B------:R-:W-:Y:S01]  /*a3e0*/  ULDC.64 UR4, c[0x0][0x650] ;  /* 0x0001940000047ab9 */ /* 0x000fe20000000a00 */
[----:B------:R-:W-:Y:S01]  /*a3f0*/  IMAD.U32 R0, RZ, RZ, UR41 ;  /* 0x00000029ff007e24 */ /* 0x000fe2000f8e00ff */
[----:B------:R0:W-:Y:S01]  /*a400*/  SYNCS.ARRIVE.TRANS64.A1T0 RZ, [R159+UR46], RZ ;  /* 0x000000ff9fff79a7 */ /* 0x0001e2000810002e */
[----:B------:R-:W-:Y:S01]  /*a410*/  IMAD.U32 R3, RZ, RZ, UR39 ;  /* 0x00000027ff037e24 */ /* 0x000fe2000f8e00ff */
[C---:B------:R-:W-:Y:S01]  /*a420*/  LEA R16, P0, R2.reuse, R16, 0x1 ;  /* 0x0000001002107211 */ /* 0x040fe200078008ff */
[----:B-----5:R-:W-:Y:S02]  /*a430*/  IMAD.MOV.U32 R18, RZ, RZ, -0x1 ;  /* 0xffffffffff127424 */ /* 0x020fe400078e00ff */
[----:B------:R-:W-:Y:S01]  /*a440*/  IMAD.MOV.U32 R19, RZ, RZ, -0x1 ;  /* 0xffffffffff137424 */ /* 0x000fe200078e00ff */
[----:B------:R-:W-:Y:S01]  /*a450*/  LEA.HI.X R17, R2, R17, R0, 0x1, P0 ;  /* 0x0000001102117211 */ /* 0x000fe200000f0c00 */
[----:B------:R-:W-:Y:S01]  /*a460*/  IMAD.MOV.U32 R2, RZ, RZ, -0x1 ;  /* 0xffffffffff027424 */ /* 0x000fe200078e00ff */
[----:B------:R-:W-:-:S02]  /*a470*/  ISETP.GE.U32.AND P0, PT, R16, UR4, PT ;  /* 0x0000000410007c0c */ /* 0x000fc4000bf06070 */
[----:B------:R-:W-:Y:S02]  /*a480*/  PRMT R0, RZ, 0x7610, R0 ;  /* 0x00007610ff007816 */ /* 0x000fe40000000000 */
[----:B------:R-:W-:-:S13]  /*a490*/  ISETP.GE.U32.AND.EX P0, PT, R17, UR5, PT, P0 ;  /* 0x0000000511007c0c */ /* 0x000fda000bf06100 */
[----:B0-----:R-:W-:Y:S05]  /*a4a0*/  @P0 BRA `(.L_x_290) ;  /* 0x00000004008c0947 */ /* 0x001fea0003800000 */
[----:B------:R-:W0:Y:S01]  /*a4b0*/  S2UR UR7, SR_CTAID.X ;  /* 0x00000000000779c3 */ /* 0x000e220000002500 */
[----:B------:R-:W-:Y:S01]  /*a4c0*/  ULDC.64 UR4, c[0x0][0x628] ;  /* 0x00018a0000047ab9 */ /* 0x000fe20000000a00 */
[----:B------:R-:W-:Y:S01]  /*a4d0*/  ULDC UR6, c[0x0][0x150] ;  /* 0x0000540000067ab9 */ /* 0x000fe20000000800 */
[----:B------:R-:W-:Y:S01]  /*a4e0*/  ISETP.NE.U32.AND P0, PT, RZ, UR4, PT ;  /* 0x00000004ff007c0c */ /* 0x000fe2000bf05070 */
[----:B------:R-:W-:Y:S01]  /*a4f0*/  ULDC UR15, c[0x0][0x630] ;  /* 0x00018c00000f7ab9 */ /* 0x000fe20000000800 */
[C---:B------:R-:W-:Y:S01]  /*a500*/  R2UR UR16, R16.reuse ;  /* 0x00000000101072ca */ /* 0x040fe200000e0000 */
[----:B------:R-:W-:Y:S01]  /*a510*/  ULDC UR18, c[0x0][0x154] ;  /* 0x0000550000127ab9 */ /* 0x000fe20000000800 */
[----:B------:R-:W-:Y:S01]  /*a520*/  ISETP.NE.AND.EX P0, PT, RZ, UR5, PT, P0 ;  /* 0x00000005ff007c0c */ /* 0x000fe2000bf05300 */
[----:B------:R-:W1:Y:S01]  /*a530*/  S2UR UR19, SR_CTAID.Y ;  /* 0x00000000001379c3 */ /* 0x000e620000002600 */
[----:B------:R-:W-:Y:S02]  /*a540*/  R2UR UR17, R17 ;  /* 0x00000000111172ca */ /* 0x000fe400000e0000 */
[----:B------:R-:W-:-:S02]  /*a550*/  R2UR UR12, R16 ;  /* 0x00000000100c72ca */ /* 0x000fc400000e0000 */
[----:B------:R-:W-:Y:S02]  /*a560*/  R2UR UR13, R17 ;  /* 0x00000000110d72ca */ /* 0x000fe400000e0000 */
[----:B0-----:R-:W-:-:S05]  /*a570*/  I2FP.F32.U32 R0, UR7 ;  /* 0x0000000700007c45 */ /* 0x001fca0008201000 */
[----:B------:R-:W-:-:S04]  /*a580*/  FMUL R0, R0, UR6 ;  /* 0x0000000600007c20 */ /* 0x000fc80008400000 */
[----:B------:R0:W0:Y:S01]  /*a590*/  F2I.U32.TRUNC.NTZ R2, R0 ;  /* 0x0000000000027305 */ /* 0x000022000020f000 */
[----:B-1----:R-:W-:Y:S05]  /*a5a0*/  @!P0 BRA `(.L_x_291) ;  /* 0x0000000000308947 */ /* 0x002fea0003800000 */
        /* <DEDUP_REMOVED lines=12> */
.L_x_291:
[----:B------:R-:W-:Y:S01]  /*a670*/  USHF.R.U64 UR6, UR12, UR15, UR13 ;  /* 0x0000000f0c067299 */ /* 0x000fe2000800120d */
[----:B0-----:R-:W-:Y:S01]  /*a680*/  I2FP.F32.U32 R0, UR19 ;  /* 0x0000001300007c45 */ /* 0x001fe20008201000 */
[----:B------:R-:W-:Y:S01]  /*a690*/  USHF.R.U32.HI UR4, URZ, UR15, UR13 ;  /* 0x0000000f3f047299 */ /* 0x000fe2000801160d */
[----:B------:R-:W-:Y:S01]  /*a6a0*/  R2UR UR14, R2 ;  /* 0x00000000020e72ca */ /* 0x000fe200000e0000 */
[----:B------:R-:W-:Y:S02]  /*a6b0*/  UIADD3 UR9, UP0, URZ, -UR6, URZ ;  /* 0x800000063f097290 */ /* 0x000fe4000ff1e03f */
[----:B------:R-:W-:Y:S01]  /*a6c0*/  FMUL R0, R0, UR18 ;  /* 0x0000001200007c20 */ /* 0x000fe20008400000 */
[----:B------:R-:W-:Y:S01]  /*a6d0*/  ULDC.64 UR12, c[0x0][0x620] ;  /* 0x00018800000c7ab9 */ /* 0x000fe20000000a00 */
[----:B------:R-:W-:Y:S01]  /*a6e0*/  UIADD3.X UR4, URZ, ~UR4, URZ, UP0, !UPT ;  /* 0x800000043f047290 */ /* 0x000fe200087fe43f */
[----:B------:R-:W-:Y:S01]  /*a6f0*/  UMOV UR10, UR16 ;  /* 0x00000010000a7c82 */ /* 0x000fe20008000000 */
[----:B------:R-:W-:-:S02]  /*a700*/  UMOV UR11, UR17 ;  /* 0x00000011000b7c82 */ /* 0x000fc40008000000 */
[----:B------:R-:W0:Y:S01]  /*a710*/  F2I.U32.TRUNC.NTZ R0, R0 ;  /* 0x0000000000007305 */ /* 0x000e22000020f000 */
[----:B------:R-:W-:Y:S02]  /*a720*/  UIMAD UR4, UR4, UR12, URZ ;  /* 0x0000000c040472a4 */ /* 0x000fe4000f8e023f */
[----:B------:R-:W-:Y:S02]  /*a730*/  UIMAD.WIDE.U32 UR10, UR9, UR12, UR10 ;  /* 0x0000000c090a72a5 */ /* 0x000fe4000f8e000a */
[----:B------:R-:W-:Y:S01]  /*a740*/  UIMAD UR9, UR9, UR13, UR4 ;  /* 0x0000000d090972a4 */ /* 0x000fe2000f8e0204 */
[----:B------:R-:W-:Y:S01]  /*a750*/  ULDC UR22, c[0x0][0x658] ;  /* 0x0001960000167ab9 */ /* 0x000fe20000000800 */
[----:B------:R-:W-:Y:S02]  /*a760*/  UMOV UR12, 0xffffffff ;  /* 0xffffffff000c7882 */ /* 0x000fe40000000000 */
[----:B------:R-:W-:Y:S01]  /*a770*/  UIADD3 UR11, UR11, UR9, URZ ;  /* 0x000000090b0b7290 */ /* 0x000fe2000fffe03f */
[----:B------:R-:W-:Y:S01]  /*a780*/  ULDC UR13, c[0x0][0x618] ;  /* 0x00018600000d7ab9 */ /* 0x000fe20000000800 */
[----:B------:R-:W-:Y:S01]  /*a790*/  ULDC.64 UR4, c[0x0][0x640] ;  /* 0x0001900000047ab9 */ /* 0x000fe20000000a00 */
[----:B------:R-:W-:Y:S01]  /*a7a0*/  USHF.L.U32 UR18, UR12, UR22, URZ ;  /* 0x000000160c127299 */ /* 0x000fe2000800063f */
[----:B------:R-:W-:Y:S01]  /*a7b0*/  ISETP.NE.U32.AND P0, PT, RZ, UR4, PT ;  /* 0x00000004ff007c0c */ /* 0x000fe2000bf05070 */
[----:B------:R-:W-:Y:S01]  /*a7c0*/  USHF.R.U64 UR12, UR10, UR13, UR11 ;  /* 0x0000000d0a0c7299 */ /* 0x000fe2000800120b */
[----:B0-----:R-:W-:Y:S01]  /*a7d0*/  R2UR UR16, R0 ;  /* 0x00000000001072ca */ /* 0x001fe200000e0000 */
[----:B------:R-:W-:Y:S01]  /*a7e0*/  USHF.R.U32.HI UR10, URZ, UR13, UR11 ;  /* 0x0000000d3f0a7299 */ /* 0x000fe2000801160b */
[----:B------:R-:W-:Y:S01]  /*a7f0*/  ISETP.NE.AND.EX P0, PT, RZ, UR5, PT, P0 ;  /* 0x00000005ff007c0c */ /* 0x000fe2000bf05300 */
[----:B------:R-:W-:Y:S01]  /*a800*/  ULDC UR17, c[0x0][0x608] ;  /* 0x0001820000117ab9 */ /* 0x000fe20000000800 */
[----:B------:R-:W-:-:S02]  /*a810*/  ULOP3.LUT UR23, URZ, UR18, URZ, 0x33, !UPT ;  /* 0x000000123f177292 */ /* 0x000fc4000f8e333f */
[----:B------:R-:W-:Y:S02]  /*a820*/  USHF.R.U64 UR18, UR12, UR17, UR10 ;  /* 0x000000110c127299 */ /* 0x000fe4000800120a */
[----:B------:R-:W-:Y:S01]  /*a830*/  USHF.R.U32.HI UR10, URZ, UR17, UR10 ;  /* 0x000000113f0a7299 */ /* 0x000fe2000801160a */
[----:B------:R-:W-:Y:S01]  /*a840*/  UMOV UR20, 0x1 ;  /* 0x0000000100147882 */ /* 0x000fe20000000000 */
[----:B------:R-:W-:Y:S02]  /*a850*/  UIADD3 UR14, -UR14, URZ, URZ ;  /* 0x0000003f0e0e7290 */ /* 0x000fe4000fffe13f */
[----:B------:R-:W-:Y:S02]  /*a860*/  USHF.L.U32 UR13, UR20, UR22, URZ ;  /* 0x00000016140d7299 */ /* 0x000fe4000800063f */
[----:B------:R-:W-:Y:S01]  /*a870*/  USHF.R.U64 UR20, UR18, UR22, UR10 ;  /* 0x0000001612147299 */ /* 0x000fe2000800120a */
[----:B------:R-:W-:Y:S01]  /*a880*/  ULDC UR15, c[0x0][0x144] ;  /* 0x00005100000f7ab9 */ /* 0x000fe20000000800 */
[----:B------:R-:W-:Y:S01]  /*a890*/  ULDC UR8, c[0x0][0x600] ;  /* 0x0001800000087ab9 */ /* 0x000fe20000000800 */
[----:B------:R-:W-:-:S02]  /*a8a0*/  UIADD3 UR21, -UR16, URZ, URZ ;  /* 0x0000003f10157290 */ /* 0x000fc4000fffe13f */
[----:B------:R-:W-:Y:S02]  /*a8b0*/  USHF.R.U32.HI UR17, URZ, UR22, UR10 ;  /* 0x000000163f117299 */ /* 0x000fe4000801160a */
[----:B------:R-:W-:Y:S02]  /*a8c0*/  UIADD3 UR9, UR8, -0x1, URZ ;  /* 0xffffffff08097890 */ /* 0x000fe4000fffe03f */
[----:B------:R-:W-:Y:S01]  /*a8d0*/  UIMAD UR22, UR15, UR14, UR7 ;  /* 0x0000000e0f1672a4 */ /* 0x000fe2000f8e0207 */
[----:B------:R-:W-:Y:S01]  /*a8e0*/  ULDC UR26, c[0x0][0x148] ;  /* 0x00005200001a7ab9 */ /* 0x000fe20000000800 */
[----:B------:R-:W-:Y:S01]  /*a8f0*/  ULDC UR24, c[0x0][0x648] ;  /* 0x0001920000187ab9 */ /* 0x000fe20000000800 */
[----:B------:R-:W-:Y:S01]  /*a900*/  ULDC UR25, c[0x0][0x638] ;  /* 0x00018e0000197ab9 */ /* 0x000fe20000000800 */
        /* <DEDUP_REMOVED lines=12> */
.L_x_292:
[----:B------:R-:W-:Y:S01]  /*a9d0*/  UISETP.NE.AND UP0, UPT, UR40, URZ, UPT ;  /* 0x0000003f2800728c */ /* 0x000fe2000bf05270 */
[----:B------:R-:W-:Y:S01]  /*a9e0*/  IMAD.MOV.U32 R0, RZ, RZ, 0x1 ;  /* 0x00000001ff007424 */ /* 0x000fe200078e00ff */
[----:B------:R-:W-:Y:S01]  /*a9f0*/  USHF.R.U64 UR4, UR16, UR24, UR17 ;  /* 0x0000001810047299 */ /* 0x000fe20008001211 */
[----:B------:R-:W-:Y:S01]  /*aa00*/  IMAD.U32 R19, RZ, RZ, UR6 ;  /* 0x00000006ff137e24 */ /* 0x000fe2000f8e00ff */
[----:B------:R-:W-:Y:S02]  /*aa10*/  ULOP3.LUT UR18, UR18, UR23, URZ, 0xc0, !UPT ;  /* 0x0000001712127292 */ /* 0x000fe4000f8ec03f */
[----:B------:R-:W-:Y:S02]  /*aa20*/  UIADD3 UR5, -UR4, URZ, URZ ;  /* 0x0000003f04057290 */ /* 0x000fe4000fffe13f */
[----:B------:R-:W-:Y:S02]  /*aa30*/  ULOP3.LUT UR9, UR12, UR9, URZ, 0xc0, !UPT ;  /* 0x000000090c097292 */ /* 0x000fe4000f8ec03f */
[----:B------:R-:W-:-:S02]  /*aa40*/  UIMAD UR4, UR13, UR4, UR18 ;  /* 0x000000040d0472a4 */ /* 0x000fc4000f8e0212 */
[----:B------:R-:W-:Y:S02]  /*aa50*/  @UP0 UIMAD UR22, UR26, UR21, UR19 ;  /* 0x000000151a1602a4 */ /* 0x000fe4000f8e0213 */
[----:B------:R-:W-:Y:S01]  /*aa60*/  UIMAD UR5, UR5, UR25, UR20 ;  /* 0x00000019050572a4 */ /* 0x000fe2000f8e0214 */
[----:B------:R-:W-:Y:S02]  /*aa70*/  ULDC UR7, c[0x0][0x610] ;  /* 0x0001840000077ab9 */ /* 0x000fe40000000800 */
[----:B------:R-:W-:Y:S02]  /*aa80*/  UIMAD UR4, UR4, UR7, UR22 ;  /* 0x00000007040472a4 */ /* 0x000fe4000f8e0216 */
[----:B------:R-:W-:-:S04]  /*aa90*/  UIMAD UR5, UR5, UR8, UR9 ;  /* 0x00000008050572a4 */ /* 0x000fc8000f8e0209 */
[----:B------:R-:W-:Y:S02]  /*aaa0*/  USEL UR7, UR5, UR4, !UP0 ;  /* 0x0000000405077287 */ /* 0x000fe4000c000000 */
[----:B------:R-:W-:-:S04]  /*aab0*/  USEL UR4, UR4, UR5, !UP0 ;  /* 0x0000000504047287 */ /* 0x000fc8000c000000 */
[----:B------:R-:W-:Y:S02]  /*aac0*/  IMAD.U32 R2, RZ, RZ, UR7 ;  /* 0x00000007ff027e24 */ /* 0x000fe4000f8e00ff */
[----:B------:R-:W-:-:S07]  /*aad0*/  IMAD.U32 R18, RZ, RZ, UR4 ;  /* 0x00000004ff127e24 */ /* 0x000fce000f8e00ff */
.L_x_290:
[----:B------:R-:W-:Y:S02]  /*aae0*/  LOP3.LUT P0, RZ, R0, 0xff, RZ, 0xc0, !PT ;  /* 0x000000ff00ff7812 */ /* 0x000fe4000780c0ff */
[----:B------:R-:W-:-:S11]  /*aaf0*/  LOP3.LUT R170, R170, 0x1, RZ, 0x3c, !PT ;  /* 0x00000001aaaa7812 */ /* 0x000fd600078e3cff */
[----:B------:R-:W-:Y:S05]  /*ab00*/  @P0 BRA `(.L_x_293) ;  /* 0xffffff6800f00947 */ /* 0x000fea000383ffff */
[----:B------:R-:W-:Y:S05]  /*ab10*/  EXIT ;  /* 0x000000000000794d */ /* 0x000fea0003800000 */
.L_x_16:
[----:B------:R-:W-:-:S08]  /*ab20*/  ISETP.NE.AND P0, PT, RZ, UR6, PT ;  /* 0x00000006ff007c0c */ /* 0x000fd0000bf05270 */
[----:B-----5:R-:W0:-:S00]  /*ab30*/  USETMAXREG.DEALLOC.CTAPOOL 0x28 ;  /* 0x00000028000079c8 */ /* 0x020e0000080e0500 */
[----:B------:R-:W-:Y:S05]  /*ab40*/  @P0 EXIT ;  /* 0x000000000000094d */ /* 0x000fea0003800000 */
[----:B0-----:R-:W-:Y:S01]  /*ab50*/  LOP3.LUT P0, RZ, R0, 0xff, RZ, 0xc0, !PT ;  /* 0x000000ff00ff7812 */ /* 0x001fe2000780c0ff */
[----:B------:R-:W-:Y:S02]  /*ab60*/  IMAD.MOV.U32 R8, RZ, RZ, 0x1 ;  /* 0x00000001ff087424 */ /* 0x000fe400078e00ff */
[----:B------:R-:W-:-:S10]  /*ab70*/  IMAD.MOV.U32 R0, RZ, RZ, RZ ;  /* 0x000000ffff007224 */ /* 0x000fd400078e00ff */
[----:B------:R-:W-:Y:S05]  /*ab80*/  @!P0 BRA `(.L_x_294) ;  /* 0x0000000c00648947 */ /* 0x000fea0003800000 */
[----:B------:R-:W0:Y:S01]  /*ab90*/  S2UR UR8, SR_CgaCtaId ;  /* 0x00000000000879c3 */ /* 0x000e220000008800 */
[----:B------:R-:W-:Y:S01]  /*aba0*/  LOP3.LUT P0, RZ, R3, 0x1f, RZ, 0xc0, !PT ;  /* 0x0000001f03ff7812 */ /* 0x000fe2000780c0ff */
[----:B------:R-:W-:Y:S01]  /*abb0*/  ULDC UR5, c[0x0][0x658] ;  /* 0x0001960000057ab9 */ /* 0x000fe20000000800 */
[----:B------:R-:W-:Y:S01]  /*abc0*/  UMOV UR6, 0xffffffff ;  /* 0xffffffff00067882 */ /* 0x000fe20000000000 */
[----:B------:R-:W-:Y:S01]  /*abd0*/  BSSY B0, `(.L_x_294) ;  /* 0x00000d4000007945 */ /* 0x000fe20003800000 */
[----:B------:R-:W-:Y:S01]  /*abe0*/  USHF.L.U32 UR6, UR6, UR5, URZ ;  /* 0x0000000506067299 */ /* 0x000fe2000800063f */
[C---:B------:R-:W-:Y:S01]  /*abf0*/  ISETP.NE.AND P3, PT, R4.reuse, RZ, PT ;  /* 0x000000ff0400720c */ /* 0x040fe20003f65270 */
[----:B------:R-:W-:Y:S01]  /*ac00*/  IMAD.MOV.U32 R10, RZ, RZ, 0x1 ;  /* 0x00000001ff0a7424 */ /* 0x000fe200078e00ff */
[----:B------:R-:W-:Y:S01]  /*ac10*/  ISETP.NE.OR P0, PT, R4, RZ, !P0 ;  /* 0x000000ff0400720c */ /* 0x000fe20004705670 */
[----:B------:R-:W-:Y:S01]  /*ac20*/  IMAD.MOV.U32 R8, RZ, RZ, 0x1 ;  /* 0x00000001ff087424 */ /* 0x000fe200078e00ff */
[----:B------:R-:W-:Y:S01]  /*ac30*/  ULDC UR4, c[0x0][0x600] ;  /* 0x0001800000047ab9 */ /* 0x000fe20000000800 */
[----:B------:R-:W-:Y:S01]  /*ac40*/  IMAD.MOV.U32 R0, RZ, RZ, RZ ;  /* 0x000000ffff007224 */ /* 0x000fe200078e00ff */
[----:B------:R-:W-:Y:S01]  /*ac50*/  UMOV UR7, 0x1 ;  /* 0x0000000100077882 */ /* 0x000fe20000000000 */
[----:B------:R-:W-:-:S02]  /*ac60*/  UIADD3 UR21, UR37, 0x1, URZ ;  /* 0x0000000125157890 */ /* 0x000fc4000fffe03f */
[----:B------:R-:W-:Y:S02]  /*ac70*/  ULOP3.LUT UR13, UR42, 0x2, URZ, 0xfc, !UPT ;  /* 0x000000022a0d7892 */ /* 0x000fe4000f8efc3f */
[----:B------:R-:W-:Y:S02]  /*ac80*/  UIADD3 UR4, UR4, -0x1, URZ ;  /* 0xffffffff04047890 */ /* 0x000fe4000fffe03f */
[----:B------:R-:W-:Y:S02]  /*ac90*/  USHF.L.U32 UR5, UR7, UR5, URZ ;  /* 0x0000000507057299 */ /* 0x000fe4000800063f */
[----:B------:R-:W-:Y:S01]  /*aca0*/  ULOP3.LUT UR6, URZ, UR6, URZ, 0x33, !UPT ;  /* 0x000000063f067292 */ /* 0x000fe2000f8e333f */
[----:B------:R-:W-:Y:S01]  /*acb0*/  ULDC.64 UR30, c[0x0][0x198] ;  /* 0x00006600001e7ab9 */ /* 0x000fe20000000a00 */
[----:B0-----:R-:W-:-:S10]  /*acc0*/  IMAD.U32 R9, RZ, RZ, UR8 ;  /* 0x00000008ff097e24 */ /* 0x001fd4000f8e00ff */
.L_x_306:
[----:B------:R-:W-:-:S03]  /*acd0*/  UMOV UR7, 0xffffffff ;  /* 0xffffffff00077882 */ /* 0x000fc60000000000 */
[----:B------:R-:W-:Y:S05]  /*ace0*/  BRA.DIV UR7, `(.L_x_295) ;  /* 0x0000000e07dc7947 */ /* 0x000fea000b800000 */
[----:B------:R-:W-:-:S13]  /*acf0*/  ELECT P6, URZ, PT ;  /* 0x00000000003f782f */ /* 0x000fda00038c0000 */
.L_x_317:
[----:B------:R-:W0:Y:S01]  /*ad00*/  LDC R3, c[0x0][0x28c] ;  /* 0x0000a300ff037b82 */ /* 0x000e220000000800 */
[----:B------:R-:W-:Y:S01]  /*ad10*/  BSSY B1, `(.L_x_296) ;  /* 0x0000049000017945 */ /* 0x000fe20003800000 */
[----:B0-----:R-:W-:-:S13]  /*ad20*/  ISETP.LT.OR P6, PT, R3, 0x1, !P6 ;  /* 0x000000010300780c */ /* 0x001fda00077c1670 */
[----:B------:R-:W-:Y:S05]  /*ad30*/  @P6 BRA `(.L_x_297) ;  /* 0x0000000400186947 */ /* 0x000fea0003800000 */
[----:B------:R-:W-:Y:S02]  /*ad40*/  IMAD R9, R18, 0x8, R9 ;  /* 0x0000000812097824 */ /* 0x000fe400078e0209 */
[----:B------:R-:W-:Y:S02]  /*ad50*/  IMAD.SHL.U32 R7, R2, 0x100, RZ ;  /* 0x0000010002077824 */ /* 0x000fe400078e00ff */
[----:B------:R-:W-:Y:S02]  /*ad60*/  IMAD.MOV.U32 R13, RZ, RZ, RZ ;  /* 0x000000ffff0d7224 */ /* 0x000fe400078e00ff */
[----:B------:R-:W-:Y:S02]  /*ad70*/  IMAD.U32 R14, RZ, RZ, UR21 ;  /* 0x00000015ff0e7e24 */ /* 0x000fe4000f8e00ff */
[----:B------:R-:W-:Y:S02]  /*ad80*/  IMAD.MOV.U32 R2, RZ, RZ, R8 ;  /* 0x000000ffff027224 */ /* 0x000fe400078e0008 */
[----:B------:R-:W-:-:S02]  /*ad90*/  IMAD.MOV.U32 R4, RZ, RZ, R0 ;  /* 0x000000ffff047224 */ /* 0x000fc400078e0000 */
[----:B------:R-:W-:-:S07]  /*ada0*/  IMAD.SHL.U32 R6, R9, 0x8, RZ ;  /* 0x0000000809067824 */ /* 0x000fce00078e00ff */
.L_x_301:
[----:B------:R-:W0:Y:S01]  /*adb0*/  S2UR UR7, SR_CgaCtaId ;  /* 0x00000000000779c3 */ /* 0x000e220000008800 */
[----:B------:R-:W-:Y:S02]  /*adc0*/  MOV R12, 0x400 ;  /* 0x00000400000c7802 */ /* 0x000fe40000000f00 */
[----:B------:R-:W-:-:S05]  /*add0*/  SHF.L.U32 R3, R2, 0x1f, RZ ;  /* 0x0000001f02037819 */ /* 0x000fca00000006ff */
[----:B------:R-:W1:Y:S01]  /*ade0*/  @!P3 LDC R5, c[0x0][0x500] ;  /* 0x00014000ff05bb82 */ /* 0x000e620000000800 */
[----:B0-----:R-:W-:-:S05]  /*adf0*/  IMAD.U32 R9, RZ, RZ, UR7 ;  /* 0x00000007ff097e24 */ /* 0x001fca000f8e00ff */
[----:B------:R-:W-:-:S05]  /*ae00*/  LEA R11, R9, R12, 0x18 ;  /* 0x0000000c090b7211 */ /* 0x000fca00078ec0ff */
[----:B------:R-:W-:-:S04]  /*ae10*/  IMAD R12, R4, 0x8, R11 ;  /* 0x00000008040c7824 */ /* 0x000fc800078e020b */
[----:B------:R-:W0:Y:S02]  /*ae20*/  SYNCS.PHASECHK.TRANS64.TRYWAIT P1, [R12+URZ+0x10], R3 ;  /* 0x000010030c0075a7 */ /* 0x000e24000802017f */
[----:B01----:R-:W-:Y:S05]  /*ae30*/  @!P1 BRA `(.L_x_298) ;  /* 0x0000000c00a89947 */ /* 0x003fea0003800000 */
.L_x_318:
[----:B------:R-:W-:Y:S01]  /*ae40*/  UPRMT UR7, UR13, 0x9910, URZ ;  /* 0x000099100d077896 */ /* 0x000fe2000800003f */
[----:B------:R1:W-:Y:S03]  /*ae50*/  @!P3 SYNCS.ARRIVE.TRANS64 RZ, [R12+URZ], R5 ;  /* 0x000000050cffb9a7 */ /* 0x0003e6000800003f */
[----:B------:R-:W-:-:S06]  /*ae60*/  UISETP.NE.AND UP0, UPT, UR7, 0x2, UPT ;  /* 0x000000020700788c */ /* 0x000fcc000bf05270 */
[----:B------:R-:W-:-:S13]  /*ae70*/  PLOP3.LUT P1, PT, PT, PT, UP0, 0x80, 0x0 ;  /* 0x000000000000781c */ /* 0x000fda0003f2f008 */
[----:B-1----:R-:W-:Y:S05]  /*ae80*/  @P1 BRA `(.L_x_299) ;  /* 0x0000000000041947 */ /* 0x002fea0003800000 */
[----:B------:R-:W-:Y:S01]  /*ae90*/  BPT.TRAP 0x1 ;  /* 0x000000040000795c */ /* 0x000fe20000300000 */
.L_x_299:
[----:B------:R-:W-:Y:S05]  /*aea0*/  @P0 BRA `(.L_x_300) ;  /* 0x0000000000040947 */ /* 0x000fea0003800000 */
[----:B------:R-:W-:Y:S01]  /*aeb0*/  BPT.TRAP 0x1 ;  /* 0x000000040000795c */ /* 0x000fe20000300000 */
.L_x_300:
[----:B0-----:R-:W-:Y:S01]  /*aec0*/  IMAD R3, R4, 0x10, R9 ;  /* 0x0000001004037824 */ /* 0x001fe200078e0209 */
[----:B------:R-:W-:Y:S01]  /*aed0*/  R2UR UR34, R13 ;  /* 0x000000000d2272ca */ /* 0x000fe200000e0000 */
[----:B------:R-:W-:Y:S01]  /*aee0*/  VIADD R14, R14, 0xffffffff ;  /* 0xffffffff0e0e7836 */ /* 0x000fe20000000000 */
[----:B------:R-:W-:Y:S01]  /*aef0*/  R2UR UR33, R12 ;  /* 0x000000000c2172ca */ /* 0x000fe200000e0000 */
[----:B------:R-:W-:Y:S01]  /*af00*/  IMAD.SHL.U32 R3, R3, 0x200, RZ ;  /* 0x0000020003037824 */ /* 0x000fe200078e00ff */
[----:B------:R-:W-:Y:S01]  /*af10*/  R2UR UR36, R19 ;  /* 0x00000000132472ca */ /* 0x000fe200000e0000 */
[----:B------:R-:W-:Y:S01]  /*af20*/  UIADD3 UR14, UP0, UR30, 0xf0, URZ ;  /* 0x000000f01e0e7890 */ /* 0x000fe2000ff1e03f */
[----:B------:R-:W-:Y:S01]  /*af30*/  R2UR UR35, R6 ;  /* 0x00000000062372ca */ /* 0x000fe200000e0000 */
[--C-:B------:R-:W-:Y:S01]  /*af40*/  IMAD R3, R3, 0x2, R11.reuse ;  /* 0x0000000203037824 */ /* 0x100fe200078e020b */
[----:B------:R-:W-:Y:S01]  /*af50*/  R2UR UR19, R7 ;  /* 0x00000000071372ca */ /* 0x000fe200000e0000 */
[----:B------:R-:W-:Y:S01]  /*af60*/  IMAD R11, R4, 0x10000, R11 ;  /* 0x00010000040b7824 */ /* 0x000fe200078e020b */
[----:B------:R-:W-:Y:S01]  /*af70*/  UIADD3 UR44, UP1, UR30, 0x1f0, URZ ;  /* 0x000001f01e2c7890 */ /* 0x000fe2000ff3e03f */
[----:B------:R-:W-:Y:S01]  /*af80*/  ISETP.GT.AND P2, PT, R14, 0x1, PT ;  /* 0x000000010e00780c */ /* 0x000fe20003f44270 */
[----:B------:R-:W-:Y:S01]  /*af90*/  UIADD3.X UR15, URZ, UR31, URZ, UP0, !UPT ;  /* 0x0000001f3f0f7290 */ /* 0x000fe200087fe43f */
[----:B------:R-:W-:Y:S01]  /*afa0*/  R2UR UR24, R3 ;  /* 0x00000000031872ca */ /* 0x000fe200000e0000 */
[----:B------:R-:W-:Y:S01]  /*afb0*/  UIADD3 UR26, UR34, 0x40, URZ ;  /* 0x00000040221a7890 */ /* 0x000fe2000fffe03f */
[----:B------:R-:W-:Y:S01]  /*afc0*/  R2UR UR8, R11 ;  /* 0x000000000b0872ca */ /* 0x000fe200000e0000 */
[----:B------:R-:W-:Y:S01]  /*afd0*/  UIADD3.X UR45, URZ, UR31, URZ, UP1, !UPT ;  /* 0x0000001f3f2d7290 */ /* 0x000fe20008ffe43f */
[----:B------:R-:W-:Y:S01]  /*afe0*/  VIADD R4, R4, 0x1 ;  /* 0x0000000104047836 */ /* 0x000fe20000000000 */
[----:B------:R-:W-:Y:S01]  /*aff0*/  UMOV UR7, 0xff0000 ;  /* 0x00ff000000077882 */ /* 0x000fe20000000000 */
[----:B------:R-:W-:Y:S01]  /*b000*/  UMOV UR22, 0x0 ;  /* 0x0000000000167882 */ /* 0x000fe20000000000 */
[----:B------:R-:W-:Y:S01]  /*b010*/  UMOV UR23, 0x10000000 ;  /* 0x1000000000177882 */ /* 0x000fe20000000000 */
[----:B------:R-:W-:Y:S01]  /*b020*/  UMOV UR25, UR33 ;  /* 0x0000002100197c82 */ /* 0x000fe20008000000 */
[----:B------:R-:W-:Y:S01]  /*b030*/  ISETP.NE.AND P1, PT, R4, 0x2, PT ;  /* 0x000000020400780c */ /* 0x000fe20003f25270 */
[----:B------:R-:W-:Y:S01]  /*b040*/  UMOV UR28, UR36 ;  /* 0x00000024001c7c82 */ /* 0x000fe20008000000 */
[----:B------:R-:W-:Y:S01]  /*b050*/  UMOV UR27, UR35 ;  /* 0x00000023001b7c82 */ /* 0x000fe20008000000 */
[----:B------:R-:W-:Y:S01]  /*b060*/  UMOV UR17, UR33 ;  /* 0x0000002100117c82 */ /* 0x000fe20008000000 */
[----:B------:R-:W-:Y:S01]  /*b070*/  UIADD3 UR32, UR24, 0x100, URZ ;  /* 0x0000010018207890 */ /* 0x000fe2000fffe03f */
[----:B------:R-:W-:Y:S01]  /*b080*/  SEL R3, RZ, 0x1, P1 ;  /* 0x00000001ff037807 */ /* 0x000fe20000800000 */
[----:B------:R-:W-:Y:S01]  /*b090*/  UIADD3 UR24, UR24, 0x2100, URZ ;  /* 0x0000210018187890 */ /* 0x000fe2000fffe03f */
[----:B------:R-:W-:Y:S01]  /*b0a0*/  VIADD R13, R13, 0x80 ;  /* 0x000000800d0d7836 */ /* 0x000fe20000000000 */
[----:B------:R-:W-:Y:S01]  /*b0b0*/  UIADD3 UR16, UR8, 0x8100, URZ ;  /* 0x0000810008107890 */ /* 0x000fe2000fffe03f */
[----:B------:R-:W-:Y:S01]  /*b0c0*/  LOP3.LUT R2, R2, R3, RZ, 0x3c, !PT ;  /* 0x0000000302027212 */ /* 0x000fe200078e3cff */
[----:B------:R-:W-:Y:S01]  /*b0d0*/  UIADD3 UR8, UR8, 0x10100, URZ ;  /* 0x0001010008087890 */ /* 0x000fe2000fffe03f */
[----:B------:R-:W-:Y:S01]  /*b0e0*/  SEL R4, R4, RZ, P1 ;  /* 0x000000ff04047207 */ /* 0x000fe20000800000 */
[----:B------:R-:W-:Y:S01]  /*b0f0*/  UMOV UR18, UR34 ;  /* 0x0000002200127c82 */ /* 0x000fe20008000000 */
[----:B------:R-:W-:Y:S01]  /*b100*/  UMOV UR20, UR36 ;  /* 0x0000002400147c82 */ /* 0x000fe20008000000 */
[----:B------:R0:W-:Y:S01]  /*b110*/  UTMALDG.3D.MULTICAST [UR32], [UR14], UR7, desc[UR22] ;  /* 0x000016200e0073b4 */ /* 0x0001e20008011807 */
[----:B------:R-:W-:Y:S01]  /*b120*/  UMOV UR9, UR33 ;  /* 0x0000002100097c82 */ /* 0x000fe20008000000 */
[----:B------:R-:W-:Y:S01]  /*b130*/  UMOV UR11, UR19 ;  /* 0x00000013000b7c82 */ /* 0x000fe20008000000 */
[----:B------:R-:W-:Y:S01]  /*b140*/  UMOV UR12, UR36 ;  /* 0x00000024000c7c82 */ /* 0x000fe20008000000 */
[----:B------:R-:W-:Y:S01]  /*b150*/  UMOV UR10, UR26 ;  /* 0x0000001a000a7c82 */ /* 0x000fe20008000000 */
[----:B------:R0:W-:Y:S01]  /*b160*/  UTMALDG.3D.MULTICAST [UR24], [UR14], UR7, desc[UR22] ;  /* 0x000016180e0073b4 */ /* 0x0001e20008011807 */
[----:B------:R0:W-:Y:S01]  /*b170*/  UTMALDG.3D [UR16], [UR44], desc[UR22] ;  /* 0x000016102c0075b4 */ /* 0x0001e20008011000 */
[----:B------:R0:W-:Y:S02]  /*b180*/  UTMALDG.3D [UR8], [UR44], desc[UR22] ;  /* 0x000016082c0075b4 */ /* 0x0001e40008011000 */
[----:B0-----:R-:W-:Y:S05]  /*b190*/  @P2 BRA `(.L_x_301) ;  /* 0xfffffffc00042947 */ /* 0x001fea000383ffff */
.L_x_297:
[----:B------:R-:W-:Y:S05]  /*b1a0*/  BSYNC B1 ;  /* 0x0000000000017941 */ /* 0x000fea0003800000 */
.L_x_296:
[----:B------:R-:W-:Y:S01]  /*b1b0*/  LOP3.LUT P4, RZ, R10, 0xff, RZ, 0xc0, !PT ;  /* 0x000000ff0aff7812 */ /* 0x000fe2000788c0ff */
[----:B------:R-:W-:Y:S01]  /*b1c0*/  VIADD R0, R0, UR37 ;  /* 0x0000002500007c36 */ /* 0x000fe20008000000 */
[----:B------:R-:W-:Y:S01]  /*b1d0*/  ULDC.64 UR8, c[0x0][0x650] ;  /* 0x0001940000087ab9 */ /* 0x000fe20000000a00 */
[----:B------:R-:W-:Y:S01]  /*b1e0*/  IMAD.U32 R3, RZ, RZ, UR37 ;  /* 0x00000025ff037e24 */ /* 0x000fe2000f8e00ff */
[----:B------:R-:W-:Y:S01]  /*b1f0*/  BSSY B1, `(.L_x_302) ;  /* 0x000006f000017945 */ /* 0x000fe20003800000 */
[----:B------:R-:W-:Y:S01]  /*b200*/  IMAD.MOV.U32 R18, RZ, RZ, -0x1 ;  /* 0xffffffffff127424 */ /* 0x000fe200078e00ff */
[----:B------:R-:W-:Y:S01]  /*b210*/  SHF.R.U32.HI R2, RZ, 0x1, R0 ;  /* 0x00000001ff027819 */ /* 0x000fe20000011600 */
[----:B------:R-:W-:Y:S01]  /*b220*/  IMAD.MOV.U32 R19, RZ, RZ, -0x1 ;  /* 0xffffffffff137424 */ /* 0x000fe200078e00ff */
[----:B------:R-:W-:Y:S02]  /*b230*/  ISETP.GT.U32.AND P1, PT, R0, 0x1, PT ;  /* 0x000000010000780c */ /* 0x000fe40003f24070 */
[----:B------:R-:W-:-:S02]  /*b240*/  LOP3.LUT R2, R2, 0x1, RZ, 0xc0, !PT ;  /* 0x0000000102027812 */ /* 0x000fc400078ec0ff */
[C---:B------:R-:W-:Y:S01]  /*b250*/  ISETP.LT.U32.AND P1, PT, R3.reuse, 0x2, P1 ;  /* 0x000000020300780c */ /* 0x040fe20000f21070 */
[----:B------:R-:W0:Y:S01]  /*b260*/  @P4 S2R R9, SR_CgaCtaId ;  /* 0x0000000000094919 */ /* 0x000e220000008800 */
[----:B------:R-:W-:Y:S02]  /*b270*/  @P4 MOV R4, 0x400 ;  /* 0x0000040000044802 */ /* 0x000fe40000000f00 */
[----:B------:R-:W-:Y:S02]  /*b280*/  ISETP.NE.U32.AND P2, PT, R2, 0x1, PT ;  /* 0x000000010200780c */ /* 0x000fe40003f45070 */
[----:B------:R-:W-:Y:S02]  /*b290*/  LOP3.LUT R0, R0, 0x1, RZ, 0xc0, !PT ;  /* 0x0000000100007812 */ /* 0x000fe400078ec0ff */
[----:B------:R-:W-:Y:S02]  /*b2a0*/  ISETP.GT.U32.AND P2, PT, R3, 0x1, !P2 ;  /* 0x000000010300780c */ /* 0x000fe40005744070 */
[----:B------:R-:W-:-:S02]  /*b2b0*/  SEL R3, RZ, 0x1, !P1 ;  /* 0x00000001ff037807 */ /* 0x000fc40004800000 */
[----:B------:R-:W-:Y:S02]  /*b2c0*/  SEL R2, RZ, 0x1, !P2 ;  /* 0x00000001ff027807 */ /* 0x000fe40005000000 */
[----:B------:R-:W-:Y:S02]  /*b2d0*/  PRMT R10, RZ, 0x7610, R10 ;  /* 0x00007610ff0a7816 */ /* 0x000fe4000000000a */
[--C-:B------:R-:W-:Y:S01]  /*b2e0*/  LOP3.LUT R8, R2, R8, R3.reuse, 0x96, !PT ;  /* 0x0000000802087212 */ /* 0x100fe200078e9603 */
[----:B------:R-:W-:Y:S01]  /*b2f0*/  IMAD.MOV.U32 R2, RZ, RZ, -0x1 ;  /* 0xffffffffff027424 */ /* 0x000fe200078e00ff */
[----:B------:R-:W-:Y:S02]  /*b300*/  PRMT R3, RZ, 0x7610, R3 ;  /* 0x00007610ff037816 */ /* 0x000fe40000000003 */
[----:B0-----:R-:W-:-:S04]  /*b310*/  @P4 LEA R4, R9, R4, 0x18 ;  /* 0x0000000409044211 */ /* 0x001fc800078ec0ff */
[----:B------:R0:W-:Y:S01]  /*b320*/  @P4 SYNCS.ARRIVE.TRANS64.A1T0 RZ, [R4+URZ+0x58], RZ ;  /* 0x000058ff04ff49a7 */ /* 0x0001e2000810003f */
[----:B------:R-:W-:-:S04]  /*b330*/  IADD3 R16, P4, R16, UR38, RZ ;  /* 0x0000002610107c10 */ /* 0x000fc8000ff9e0ff */
[----:B------:R-:W-:Y:S02]  /*b340*/  IADD3.X R17, R17, UR41, RZ, P4, !PT ;  /* 0x0000002911117c10 */ /* 0x000fe4000a7fe4ff */
[----:B------:R-:W-:-:S04]  /*b350*/  ISETP.GE.U32.AND P4, PT, R16, UR8, PT ;  /* 0x0000000810007c0c */ /* 0x000fc8000bf86070 */
[----:B------:R-:W-:-:S13]  /*b360*/  ISETP.GE.U32.AND.EX P1, PT, R17, UR9, PT, P4 ;  /* 0x0000000911007c0c */ /* 0x000fda000bf26140 */
[----:B0-----:R-:W-:Y:S05]  /*b370*/  @P1 BRA `(.L_x_303) ;  /* 0x0000000400581947 */ /* 0x001fea0003800000 */
[----:B------:R-:W0:Y:S01]  /*b380*/  S2UR UR7, SR_CTAID.X ;  /* 0x00000000000779c3 */ /* 0x000e220000002500 */
[----:B------:R-:W-:Y:S01]  /*b390*/  ULDC.64 UR8, c[0x0][0x628] ;  /* 0x00018a0000087ab9 */ /* 0x000fe20000000a00 */
[----:B------:R-:W-:Y:S01]  /*b3a0*/  ULDC UR10, c[0x0][0x150] ;  /* 0x00005400000a7ab9 */ /* 0x000fe20000000800 */
[----:B------:R-:W-:Y:S01]  /*b3b0*/  ISETP.NE.U32.AND P1, PT, RZ, UR8, PT ;  /* 0x00000008ff007c0c */ /* 0x000fe2000bf25070 */
[----:B------:R-:W-:Y:S01]  /*b3c0*/  ULDC UR11, c[0x0][0x630] ;  /* 0x00018c00000b7ab9 */ /* 0x000fe20000000800 */
[----:B------:R-:W-:Y:S01]  /*b3d0*/  ULDC UR14, c[0x0][0x154] ;  /* 0x00005500000e7ab9 */ /* 0x000fe20000000800 */
[----:B------:R-:W-:Y:S01]  /*b3e0*/  IMAD.MOV.U32 R2, RZ, RZ, R16 ;  /* 0x000000ffff027224 */ /* 0x000fe200078e0010 */
[----:B------:R-:W-:Y:S01]  /*b3f0*/  ISETP.NE.AND.EX P1, PT, RZ, UR9, PT, P1 ;  /* 0x00000009ff007c0c */ /* 0x000fe2000bf25310 */
[----:B------:R-:W1:Y:S01]  /*b400*/  S2UR UR12, SR_CTAID.Y ;  /* 0x00000000000c79c3 */ /* 0x000e620000002600 */
[----:B0-----:R-:W-:-:S05]  /*b410*/  I2FP.F32.U32 R3, UR7 ;  /* 0x0000000700037c45 */ /* 0x001fca0008201000 */
[----:B------:R-:W-:Y:S01]  /*b420*/  FMUL R12, R3, UR10 ;  /* 0x0000000a030c7c20 */ /* 0x000fe20008400000 */
[----:B------:R-:W-:-:S05]  /*b430*/  IMAD.MOV.U32 R3, RZ, RZ, R17 ;  /* 0x000000ffff037224 */ /* 0x000fca00078e0011 */
[----:B------:R-:W-:Y:S05]  /*b440*/  @!P1 BRA `(.L_x_304) ;  /* 0x0000000000289947 */ /* 0x000fea0003800000 */
[----:B------:R-:W-:Y:S02]  /*b450*/  ULDC UR10, c[0x0][0x634] ;  /* 0x00018d00000a7ab9 */ /* 0x000fe40000000800 */
[----:B------:R-:W-:-:S05]  /*b460*/  IADD3 R7, P1, R16, UR10, RZ ;  /* 0x0000000a10077c10 */ /* 0x000fca000ff3e0ff */
[----:B------:R-:W-:-:S04]  /*b470*/  IMAD.X R11, RZ, RZ, R17, P1 ;  /* 0x000000ffff0b7224 */ /* 0x000fc800008e0611 */
[----:B------:R-:W-:-:S04]  /*b480*/  IMAD.WIDE.U32 R4, R11, UR8, RZ ;  /* 0x000000080b047c25 */ /* 0x000fc8000f8e00ff */
[----:B------:R-:W-:-:S04]  /*b490*/  IMAD.WIDE.U32 R4, P1, R7, UR9, R4 ;  /* 0x0000000907047c25 */ /* 0x000fc8000f820004 */
[----:B------:R-:W-:-:S04]  /*b4a0*/  IMAD.WIDE.U32 R6, R7, UR8, RZ ;  /* 0x0000000807067c25 */ /* 0x000fc8000f8e00ff */
[----:B------:R-:W-:Y:S01]  /*b4b0*/  IMAD.X R3, RZ, RZ, RZ, P1 ;  /* 0x000000ffff037224 */ /* 0x000fe200008e06ff */
[----:B------:R-:W-:Y:S01]  /*b4c0*/  IADD3 RZ, P1, R7, R4, RZ ;  /* 0x0000000407ff7210 */ /* 0x000fe20007f3e0ff */
[----:B------:R-:W-:-:S04]  /*b4d0*/  IMAD.MOV.U32 R2, RZ, RZ, R5 ;  /* 0x000000ffff027224 */ /* 0x000fc800078e0005 */
[----:B------:R-:W-:-:S08]  /*b4e0*/  IMAD.WIDE.U32.X R2, R11, UR9, R2, P1 ;  /* 0x000000090b027c25 */ /* 0x000fd000088e0402 */
.L_x_304:
[--C-:B------:R-:W-:Y:S01]  /*b4f0*/  SHF.R.U64 R19, R2, UR11, R3.reuse ;  /* 0x0000000b02137c19 */ /* 0x100fe20008001203 */
[----:B------:R-:W0:Y:S01]  /*b500*/  F2I.U32.TRUNC.NTZ R12, R12 ;  /* 0x0000000c000c7305 */ /* 0x000e22000020f000 */
[----:B------:R-:W-:Y:S01]  /*b510*/  SHF.R.U32.HI R2, RZ, UR11, R3 ;  /* 0x0000000bff027c19 */ /* 0x000fe20008011603 */
[----:B------:R-:W-:Y:S01]  /*b520*/  ULDC.64 UR8, c[0x0][0x620] ;  /* 0x0001880000087ab9 */ /* 0x000fe20000000a00 */
[----:B------:R-:W-:Y:S01]  /*b530*/  IADD3 R5, P1, RZ, -R19, RZ ;  /* 0x80000013ff057210 */ /* 0x000fe20007f3e0ff */
[----:B------:R-:W2:Y:S01]  /*b540*/  LDC R11, c[0x0][0x610] ;  /* 0x00018400ff0b7b82 */ /* 0x000ea20000000800 */
[----:B-1----:R-:W-:Y:S01]  /*b550*/  I2FP.F32.U32 R4, UR12 ;  /* 0x0000000c00047c45 */ /* 0x002fe20008201000 */
[----:B------:R-:W-:Y:S01]  /*b560*/  ULDC UR11, c[0x0][0x658] ;  /* 0x00019600000b7ab9 */ /* 0x000fe20000000800 */
[----:B------:R-:W-:Y:S01]  /*b570*/  ULDC UR16, c[0x0][0x648] ;  /* 0x0001920000107ab9 */ /* 0x000fe20000000800 */
[----:B------:R-:W-:Y:S02]  /*b580*/  IMAD.X R2, RZ, RZ, ~R2, P1 ;  /* 0x000000ffff027224 */ /* 0x000fe400008e0e02 */
[----:B------:R-:W-:Y:S01]  /*b590*/  FMUL R6, R4, UR14 ;  /* 0x0000000e04067c20 */ /* 0x000fe20008400000 */
[----:B------:R-:W-:Y:S01]  /*b5a0*/  ULDC.64 UR14, c[0x0][0x640] ;  /* 0x00019000000e7ab9 */ /* 0x000fe20000000a00 */
[----:B------:R-:W-:Y:S01]  /*b5b0*/  IMAD R4, R2, UR8, RZ ;  /* 0x0000000802047c24 */ /* 0x000fe2000f8e02ff */
[----:B------:R-:W-:Y:S01]  /*b5c0*/  ISETP.NE.U32.AND P1, PT, RZ, UR14, PT ;  /* 0x0000000eff007c0c */ /* 0x000fe2000bf25070 */
[C---:B------:R-:W-:Y:S01]  /*b5d0*/  IMAD.WIDE.U32 R2, R5.reuse, UR8, R16 ;  /* 0x0000000805027c25 */ /* 0x040fe2000f8e0010 */
[----:B0-----:R-:W-:Y:S01]  /*b5e0*/  R2UR UR8, R12 ;  /* 0x000000000c0872ca */ /* 0x001fe200000e0000 */
[----:B------:R-:W0:Y:S01]  /*b5f0*/  F2I.U32.TRUNC.NTZ R6, R6 ;  /* 0x0000000600067305 */ /* 0x000e22000020f000 */
[----:B------:R-:W-:Y:S01]  /*b600*/  ISETP.NE.AND.EX P1, PT, RZ, UR15, PT, P1 ;  /* 0x0000000fff007c0c */ /* 0x000fe2000bf25310 */
[----:B------:R-:W-:Y:S01]  /*b610*/  IMAD R5, R5, UR9, R4 ;  /* 0x0000000905057c24 */ /* 0x000fe2000f8e0204 */
[----:B------:R-:W-:-:S03]  /*b620*/  ULDC UR9, c[0x0][0x618] ;  /* 0x0001860000097ab9 */ /* 0x000fc60000000800 */
[----:B------:R-:W-:-:S05]  /*b630*/  IMAD.IADD R3, R3, 0x1, R5 ;  /* 0x0000000103037824 */ /* 0x000fca00078e0205 */
[--C-:B------:R-:W-:Y:S02]  /*b640*/  SHF.R.U64 R12, R2, UR9, R3.reuse ;  /* 0x00000009020c7c19 */ /* 0x100fe40008001203 */
[----:B------:R-:W-:Y:S01]  /*b650*/  SHF.R.U32.HI R3, RZ, UR9, R3 ;  /* 0x00000009ff037c19 */ /* 0x000fe20008011603 */
[----:B------:R-:W-:Y:S01]  /*b660*/  ULDC UR9, c[0x0][0x608] ;  /* 0x0001820000097ab9 */ /* 0x000fe20000000800 */
[----:B0-----:R-:W-:Y:S02]  /*b670*/  R2UR UR10, R6 ;  /* 0x00000000060a72ca */ /* 0x001fe400000e0000 */
[--C-:B------:R-:W-:Y:S02]  /*b680*/  SHF.R.U64 R14, R12, UR9, R3.reuse ;  /* 0x000000090c0e7c19 */ /* 0x100fe40008001203 */
[----:B------:R-:W-:Y:S01]  /*b690*/  SHF.R.U32.HI R3, RZ, UR9, R3 ;  /* 0x00000009ff037c19 */ /* 0x000fe20008011603 */
[----:B------:R-:W-:-:S03]  /*b6a0*/  UIADD3 UR9, -UR8, URZ, URZ ;  /* 0x0000003f08097290 */ /* 0x000fc6000fffe13f */
[--C-:B------:R-:W-:Y:S01]  /*b6b0*/  SHF.R.U64 R18, R14, UR11, R3.reuse ;  /* 0x0000000b0e127c19 */ /* 0x100fe20008001203 */
[----:B------:R-:W-:Y:S01]  /*b6c0*/  ULDC UR8, c[0x0][0x144] ;  /* 0x0000510000087ab9 */ /* 0x000fe20000000800 */
[----:B------:R-:W-:-:S03]  /*b6d0*/  SHF.R.U32.HI R3, RZ, UR11, R3 ;  /* 0x0000000bff037c19 */ /* 0x000fc60008011603 */
[----:B------:R-:W-:Y:S01]  /*b6e0*/  IMAD.MOV.U32 R2, RZ, RZ, R18 ;  /* 0x000000ffff027224 */ /* 0x000fe200078e0012 */
[----:B------:R-:W-:Y:S06]  /*b6f0*/  @!P1 BRA `(.L_x_305) ;  /* 0x0000000000289947 */ /* 0x000fec0003800000 */
        /* <DEDUP_REMOVED lines=10> */
.L_x_305:
[----:B------:R-:W-:Y:S01]  /*b7a0*/  UISETP.NE.AND UP0, UPT, UR40, URZ, UPT ;  /* 0x0000003f2800728c */ /* 0x000fe2000bf05270 */
[----:B------:R-:W-:Y:S01]  /*b7b0*/  SHF.R.U64 R3, R2, UR16, R3 ;  /* 0x0000001002037c19 */ /* 0x000fe20008001203 */
[----:B------:R-:W-:Y:S01]  /*b7c0*/  UIADD3 UR10, -UR10, URZ, URZ ;  /* 0x0000003f0a0a7290 */ /* 0x000fe2000fffe13f */
[----:B------:R-:W-:Y:S01]  /*b7d0*/  LOP3.LUT R2, R14, UR6, RZ, 0xc0, !PT ;  /* 0x000000060e027c12 */ /* 0x000fe2000f8ec0ff */
[----:B------:R-:W-:Y:S02]  /*b7e0*/  UIMAD UR7, UR8, UR9, UR7 ;  /* 0x00000009080772a4 */ /* 0x000fe4000f8e0207 */
[----:B------:R-:W-:Y:S01]  /*b7f0*/  IMAD.MOV R5, RZ, RZ, -R3 ;  /* 0x000000ffff057224 */ /* 0x000fe200078e0a03 */
[----:B------:R-:W-:Y:S01]  /*b800*/  ULDC UR8, c[0x0][0x148] ;  /* 0x0000520000087ab9 */ /* 0x000fe20000000800 */
[----:B------:R-:W-:Y:S01]  /*b810*/  IMAD R4, R3, UR5, R2 ;  /* 0x0000000503047c24 */ /* 0x000fe2000f8e0202 */
[----:B------:R-:W-:Y:S02]  /*b820*/  LOP3.LUT R3, R12, UR4, RZ, 0xc0, !PT ;  /* 0x000000040c037c12 */ /* 0x000fe4000f8ec0ff */
[----:B------:R-:W-:Y:S01]  /*b830*/  @UP0 UIMAD UR7, UR8, UR10, UR12 ;  /* 0x0000000a080702a4 */ /* 0x000fe2000f8e020c */
[----:B------:R-:W-:-:S02]  /*b840*/  PLOP3.LUT P1, PT, PT, PT, UP0, 0x80, 0x0 ;  /* 0x000000000000781c */ /* 0x000fc40003f2f008 */
[----:B------:R-:W-:Y:S02]  /*b850*/  ULDC UR8, c[0x0][0x638] ;  /* 0x00018e0000087ab9 */ /* 0x000fe40000000800 */
[----:B------:R-:W-:Y:S02]  /*b860*/  IMAD R2, R5, UR8, R18 ;  /* 0x0000000805027c24 */ /* 0x000fe4000f8e0212 */
[----:B--2---:R-:W-:Y:S01]  /*b870*/  IMAD R11, R4, R11, UR7 ;  /* 0x00000007040b7e24 */ /* 0x004fe2000f8e020b */
[----:B------:R-:W-:Y:S01]  /*b880*/  ULDC UR7, c[0x0][0x600] ;  /* 0x0001800000077ab9 */ /* 0x000fe20000000800 */
[----:B------:R-:W-:Y:S02]  /*b890*/  IMAD.MOV.U32 R4, RZ, RZ, 0x1 ;  /* 0x00000001ff047424 */ /* 0x000fe400078e00ff */
[----:B------:R-:W-:-:S03]  /*b8a0*/  IMAD R18, R2, UR7, R3 ;  /* 0x0000000702127c24 */ /* 0x000fc6000f8e0203 */
[----:B------:R-:W-:Y:S02]  /*b8b0*/  PRMT R3, R4, 0x7610, R3 ;  /* 0x0000761004037816 */ /* 0x000fe40000000003 */
[----:B------:R-:W-:Y:S02]  /*b8c0*/  SEL R2, R18, R11, !P1 ;  /* 0x0000000b12027207 */ /* 0x000fe40004800000 */
[----:B------:R-:W-:-:S07]  /*b8d0*/  SEL R18, R11, R18, !P1 ;  /* 0x000000120b127207 */ /* 0x000fce0004800000 */
.L_x_303:
[----:B------:R-:W-:Y:S05]  /*b8e0*/  BSYNC B1 ;  /* 0x0000000000017941 */ /* 0x000fea0003800000 */
.L_x_302:
[----:B------:R-:W-:-:S13]  /*b8f0*/  LOP3.LUT P1, RZ, R3, 0xff, RZ, 0xc0, !PT ;  /* 0x000000ff03ff7812 */ /* 0x000fda000782c0ff */
[----:B------:R-:W-:Y:S05]  /*b900*/  @P1 BRA `(.L_x_306) ;  /* 0xfffffff000f01947 */ /* 0x000fea000383ffff */
[----:B------:R-:W-:Y:S05]  /*b910*/  BSYNC B0 ;  /* 0x0000000000007941 */ /* 0x000fea0003800000 */
.L_x_294:
[----:B------:R-:W-:-:S03]  /*b920*/  UMOV UR7, 0xffffffff ;  /* 0xffffffff00077882 */ /* 0x000fc60000000000 */
[----:B------:R-:W-:Y:S05]  /*b930*/  BRA.DIV UR7, `(.L_x_307) ;  /* 0x0000000207fc7947 */ /* 0x000fea000b800000 */
[----:B------:R-:W-:-:S13]  /*b940*/  ELECT P6, URZ, PT ;  /* 0x00000000003f782f */ /* 0x000fda00038c0000 */
.L_x_321:
[----:B------:R-:W-:Y:S04]  /*b950*/  BSSY B0, `(.L_x_308) ;  /* 0x000001a000007945 */ /* 0x000fe80003800000 */
[----:B------:R-:W-:Y:S05]  /*b960*/  @!P6 BRA `(.L_x_309) ;  /* 0x000000000060e947 */ /* 0x000fea0003800000 */
[----:B------:R-:W-:-:S04]  /*b970*/  ULOP3.LUT UR7, UR42, 0x2, URZ, 0xfc, !UPT ;  /* 0x000000022a077892 */ /* 0x000fc8000f8efc3f */
[----:B------:R-:W-:-:S06]  /*b980*/  UISETP.NE.AND UP0, UPT, UR7, 0x3, UPT ;  /* 0x000000030700788c */ /* 0x000fcc000bf05270 */
[----:B------:R-:W-:-:S13]  /*b990*/  PLOP3.LUT P0, PT, PT, PT, UP0, 0x80, 0x0 ;  /* 0x000000000000781c */ /* 0x000fda0003f0f008 */
[----:B------:R-:W-:Y:S05]  /*b9a0*/  @!P0 BRA `(.L_x_310) ;  /* 0x0000000000048947 */ /* 0x000fea0003800000 */
[----:B------:R-:W-:Y:S01]  /*b9b0*/  BPT.TRAP 0x1 ;  /* 0x000000040000795c */ /* 0x000fe20000300000 */
.L_x_310:
[----:B------:R-:W0:Y:S01]  /*b9c0*/  S2R R3, SR_CgaCtaId ;  /* 0x0000000000037919 */ /* 0x000e220000008800 */
[----:B------:R-:W-:-:S04]  /*b9d0*/  MOV R2, 0x400 ;  /* 0x0000040000027802 */ /* 0x000fc80000000f00 */
[----:B0-----:R-:W-:Y:S02]  /*b9e0*/  LEA R3, R3, R2, 0x18 ;  /* 0x0000000203037211 */ /* 0x001fe400078ec0ff */
[----:B------:R-:W-:-:S03]  /*b9f0*/  SHF.L.U32 R2, R8, 0x1f, RZ ;  /* 0x0000001f08027819 */ /* 0x000fc600000006ff */
[----:B------:R-:W-:-:S04]  /*ba00*/  VIADD R3, R3, 0x10 ;  /* 0x0000001003037836 */ /* 0x000fc80000000000 */
[C---:B------:R-:W-:Y:S02]  /*ba10*/  IMAD R7, R0.reuse, 0x8, R3 ;  /* 0x0000000800077824 */ /* 0x040fe400078e0203 */
[----:B------:R-:W-:Y:S02]  /*ba20*/  VIADD R0, R0, 0x1 ;  /* 0x0000000100007836 */ /* 0x000fe40000000000 */
[----:B------:R-:W0:Y:S03]  /*ba30*/  SYNCS.PHASECHK.TRANS64.TRYWAIT P0, [R7+URZ], R2 ;  /* 0x00000002070075a7 */ /* 0x000e26000800017f */
[----:B------:R-:W-:-:S04]  /*ba40*/  ISETP.NE.AND P1, PT, R0, 0x2, PT ;  /* 0x000000020000780c */ /* 0x000fc80003f25270 */
[----:B------:R-:W-:Y:S02]  /*ba50*/  SEL R5, RZ, 0x1, P1 ;  /* 0x00000001ff057807 */ /* 0x000fe40000800000 */
[----:B------:R-:W-:Y:S02]  /*ba60*/  SEL R0, R0, RZ, P1 ;  /* 0x000000ff00007207 */ /* 0x000fe40000800000 */
[----:B------:R-:W-:Y:S01]  /*ba70*/  LOP3.LUT R5, R8, R5, RZ, 0x3c, !PT ;  /* 0x0000000508057212 */ /* 0x000fe200078e3cff */
[----:B0-----:R-:W-:Y:S06]  /*ba80*/  @!P0 BRA `(.L_x_311) ;  /* 0x0000000000c88947 */ /* 0x001fec0003800000 */
.L_x_322:
[----:B------:R-:W-:Y:S01]  /*ba90*/  IMAD R3, R0, 0x8, R3 ;  /* 0x0000000800037824 */ /* 0x000fe200078e0203 */
[----:B------:R-:W-:-:S07]  /*baa0*/  SHF.L.U32 R0, R5, 0x1f, RZ ;  /* 0x0000001f05007819 */ /* 0x000fce00000006ff */
.L_x_312:
[----:B-1----:R1:W2:Y:S02]  /*bab0*/  SYNCS.PHASECHK.TRANS64.TRYWAIT P0, [R3+URZ], R0 ;  /* 0x00000000030075a7 */ /* 0x0022a4000800017f */
[----:B--2---:R-:W-:Y:S05]  /*bac0*/  @!P0 NANOSLEEP.SYNCS 0x989680 ;  /* 0x009896800000895d */ /* 0x004fea0003900000 */
[----:B------:R-:W2:Y:S02]  /*bad0*/  @!P0 SYNCS.PHASECHK.TRANS64 P0, [R3+URZ], R0 ;  /* 0x00000000030085a7 */ /* 0x000ea4000800007f */
[----:B--2---:R-:W-:Y:S05]  /*bae0*/  @!P0 BRA `(.L_x_312) ;  /* 0xfffffffc00f08947 */ /* 0x004fea000383ffff */
.L_x_309:
[----:B------:R-:W-:Y:S05]  /*baf0*/  BSYNC B0 ;  /* 0x0000000000007941 */ /* 0x000fea0003800000 */
.L_x_308:
[----:B------:R-:W-:Y:S05]  /*bb00*/  EXIT ;  /* 0x000000000000794d */ /* 0x000fea0003800000 */
.L_x_18:
[----:B0-----:R0:W1:Y:S02]  /*bb10*/  SYNCS.PHASECHK.TRANS64.TRYWAIT P0, [R158+URZ], R3 ;  /* 0x000000039e0075a7 */ /* 0x001064000800017f */
[----:B-1----:R-:W-:Y:S05]  /*bb20*/  @!P0 NANOSLEEP.SYNCS 0x989680 ;  /* 0x009896800000895d */ /* 0x002fea0003900000 */
[----:B------:R-:W1:Y:S02]  /*bb30*/  @!P0 SYNCS.PHASECHK.TRANS64 P0, [R158+URZ], R3 ;  /* 0x000000039e0085a7 */ /* 0x000e64000800007f */
[----:B-1----:R-:W-:Y:S05]  /*bb40*/  @!P0 BRA `(.L_x_18) ;  /* 0xfffffffc00f08947 */ /* 0x002fea000383ffff */
[----:B------:R-:W-:Y:S05]  /*bb50*/  BRA `(.L_x_313) ;  /* 0xffffff5800f07947 */ /* 0x000fea000383ffff */
.L_x_23:
[----:B-1----:R1:W2:Y:S02]  /*bb60*/  SYNCS.PHASECHK.TRANS64.TRYWAIT P1, [R3+URZ], R0 ;  /* 0x00000000030075a7 */ /* 0x0022a4000802017f */
[----:B--2---:R-:W-:Y:S05]  /*bb70*/  @!P1 NANOSLEEP.SYNCS 0x989680 ;  /* 0x009896800000995d */ /* 0x004fea0003900000 */
[----:B------:R-:W2:Y:S02]  /*bb80*/  @!P1 SYNCS.PHASECHK.TRANS64 P1, [R3+URZ], R0 ;  /* 0x00000000030095a7 */ /* 0x000ea4000802007f */
[----:B--2---:R-:W-:Y:S05]  /*bb90*/  @!P1 BRA `(.L_x_23) ;  /* 0xfffffffc00f09947 */ /* 0x004fea000383ffff */
[----:B------:R-:W-:Y:S05]  /*bba0*/  BRA `(.L_x_22) ;  /* 0xffffff5c00607947 */ /* 0x000fea000383ffff */
.L_x_28:
[----:B-1----:R-:W-:-:S04]  /*bbb0*/  IMAD.U32 R5, RZ, RZ, UR7 ;  /* 0x00000007ff057e24 */ /* 0x002fc8000f8e00ff */
[----:B------:R1:W2:Y:S03]  /*bbc0*/  SYNCS.PHASECHK.TRANS64.TRYWAIT P1, [R5+URZ], R4 ;  /* 0x00000004050075a7 */ /* 0x0002a6000802017f */
[----:B--2---:R-:W-:Y:S05]  /*bbd0*/  @!P1 NANOSLEEP.SYNCS 0x989680 ;  /* 0x009896800000995d */ /* 0x004fea0003900000 */
[----:B------:R-:W2:Y:S02]  /*bbe0*/  @!P1 SYNCS.PHASECHK.TRANS64 P1, [R5+URZ], R4 ;  /* 0x00000004050095a7 */ /* 0x000ea4000802007f */
[----:B--2---:R-:W-:Y:S05]  /*bbf0*/  @!P1 BRA `(.L_x_28) ;  /* 0xfffffffc00ec9947 */ /* 0x004fea000383ffff */
[----:B------:R-:W-:Y:S05]  /*bc00*/  BRA `(.L_x_27) ;  /* 0xffffff6000bc7947 */ /* 0x000fea000383ffff */
.L_x_34:
[----:B0-----:R0:W1:Y:S02]  /*bc10*/  SYNCS.PHASECHK.TRANS64.TRYWAIT P0, [R158+URZ+0x10], R3 ;  /* 0x000010039e0075a7 */ /* 0x001064000800017f */
[----:B-1----:R-:W-:Y:S05]  /*bc20*/  @!P0 NANOSLEEP.SYNCS 0x989680 ;  /* 0x009896800000895d */ /* 0x002fea0003900000 */
[----:B------:R-:W1:Y:S02]  /*bc30*/  @!P0 SYNCS.PHASECHK.TRANS64 P0, [R158+URZ+0x10], R3 ;  /* 0x000010039e0085a7 */ /* 0x000e64000800007f */
[----:B-1----:R-:W-:Y:S05]  /*bc40*/  @!P0 BRA `(.L_x_34) ;  /* 0xfffffffc00f08947 */ /* 0x002fea000383ffff */
[----:B------:R-:W-:Y:S05]  /*bc50*/  BRA `(.L_x_314) ;  /* 0xffffff68009c7947 */ /* 0x000fea000383ffff */
.L_x_295:
[----:B------:R-:W-:Y:S01]  /*bc60*/  BSSY B1, `(.L_x_315) ;  /* 0x0000006000017945 */ /* 0x000fe20003800000 */
[----:B------:R-:W-:-:S07]  /*bc70*/  IMAD.MOV.U32 R15, RZ, RZ, -0x1 ;  /* 0xffffffffff0f7424 */ /* 0x000fce00078e00ff */
[----:B------:R-:W-:Y:S05]  /*bc80*/  WARPSYNC.COLLECTIVE R15, `(.L_x_316) ;  /* 0x000000000f0c7348 */ /* 0x000fea0003c00000 */
[----:B------:R-:W-:Y:S02]  /*bc90*/  ELECT P6, UR62, PT ;  /* 0x00000000003e782f */ /* 0x000fe400038c0000 */
[----:B------:R-:W-:Y:S01]  /*bca0*/  MOV R14, UR62 ;  /* 0x0000003e000e7c02 */ /* 0x000fe20008000f00 */
[----:B------:R-:W-:Y:S10]  /*bcb0*/  ENDCOLLECTIVE ;  /* 0x000000000000791b */ /* 0x000ff40003800000 */
.L_x_316:
[----:B------:R-:W-:Y:S05]  /*bcc0*/  BSYNC B1 ;  /* 0x0000000000017941 */ /* 0x000fea0003800000 */
.L_x_315:
[----:B------:R-:W-:Y:S05]  /*bcd0*/  BRA `(.L_x_317) ;  /* 0xfffffff000087947 */ /* 0x000fea000383ffff */
.L_x_298:
[----:B0-----:R0:W1:Y:S02]  /*bce0*/  SYNCS.PHASECHK.TRANS64.TRYWAIT P1, [R12+URZ+0x10], R3 ;  /* 0x000010030c0075a7 */ /* 0x001064000802017f */
[----:B-1----:R-:W-:Y:S05]  /*bcf0*/  @!P1 NANOSLEEP.SYNCS 0x989680 ;  /* 0x009896800000995d */ /* 0x002fea0003900000 */
[----:B------:R-:W1:Y:S02]  /*bd00*/  @!P1 SYNCS.PHASECHK.TRANS64 P1, [R12+URZ+0x10], R3 ;  /* 0x000010030c0095a7 */ /* 0x000e64000802007f */
[----:B-1----:R-:W-:Y:S05]  /*bd10*/  @!P1 BRA `(.L_x_298) ;  /* 0xfffffffc00f09947 */ /* 0x002fea000383ffff */
[----:B------:R-:W-:Y:S05]  /*bd20*/  BRA `(.L_x_318) ;  /* 0xfffffff000447947 */ /* 0x000fea000383ffff */
.L_x_307:
[----:B------:R-:W-:Y:S01]  /*bd30*/  BSSY B0, `(.L_x_319) ;  /* 0x0000006000007945 */ /* 0x000fe20003800000 */
[----:B------:R-:W-:-:S07]  /*bd40*/  IMAD.MOV.U32 R15, RZ, RZ, -0x1 ;  /* 0xffffffffff0f7424 */ /* 0x000fce00078e00ff */
[----:B------:R-:W-:Y:S05]  /*bd50*/  WARPSYNC.COLLECTIVE R15, `(.L_x_320) ;  /* 0x000000000f0c7348 */ /* 0x000fea0003c00000 */
[----:B------:R-:W-:Y:S02]  /*bd60*/  ELECT P6, UR62, PT ;  /* 0x00000000003e782f */ /* 0x000fe400038c0000 */
[----:B------:R-:W-:Y:S01]  /*bd70*/  MOV R14, UR62 ;  /* 0x0000003e000e7c02 */ /* 0x000fe20008000f00 */
[----:B------:R-:W-:Y:S10]  /*bd80*/  ENDCOLLECTIVE ;  /* 0x000000000000791b */ /* 0x000ff40003800000 */
.L_x_320:
[----:B------:R-:W-:Y:S05]  /*bd90*/  BSYNC B0 ;  /* 0x0000000000007941 */ /* 0x000fea0003800000 */
.L_x_319:
[----:B------:R-:W-:Y:S05]  /*bda0*/  BRA `(.L_x_321) ;  /* 0xfffffff800e87947 */ /* 0x000fea000383ffff */
.L_x_311:
[----:B0-----:R0:W1:Y:S02]  /*bdb0*/  SYNCS.PHASECHK.TRANS64.TRYWAIT P0, [R7+URZ], R2 ;  /* 0x00000002070075a7 */ /* 0x001064000800017f */
[----:B-1----:R-:W-:Y:S05]  /*bdc0*/  @!P0 NANOSLEEP.SYNCS 0x989680 ;  /* 0x009896800000895d */ /* 0x002fea0003900000 */
[----:B------:R-:W1:Y:S02]  /*bdd0*/  @!P0 SYNCS.PHASECHK.TRANS64 P0, [R7+URZ], R2 ;  /* 0x00000002070085a7 */ /* 0x000e64000800007f */
[----:B-1----:R-:W-:Y:S05]  /*bde0*/  @!P0 BRA `(.L_x_311) ;  /* 0xfffffffc00f08947 */ /* 0x002fea000383ffff */
[----:B------:R-:W-:Y:S05]  /*bdf0*/  BRA `(.L_x_322) ;  /* 0xfffffffc00247947 */ /* 0x000fea000383ffff */
.L_x_323:
[----:B------:R-:W-:-:S00]  /*be00*/  BRA `(.L_x_323) ;  /* 0xfffffffc00fc7947 */ /* 0x000fc0000383ffff */
[----:B------:R-:W-:-:S00]  /*be10*/  NOP ;  /* 0x0000000000007918 */ /* 0x000fc00000000000 */
        /* <DEDUP_REMOVED lines=14> */
.L_x_324:


//--------------------- .nv.global.init           --------------------------
	.section	.nv.global.init,"aw",@progbits
.nv.global.init:
	.type		$str$22,@object
	.size		$str$22,($str$23 - $str$22)
$str$22:
        /*0000*/ 	.byte	0x6b, 0x5f, 0x74, 0x69, 0x6c, 0x65, 0x5f, 0x63, 0x6f, 0x75, 0x6e, 0x74, 0x20, 0x3e, 0x3d, 0x20
        /*0010*/ 	.byte	0x31, 0x00
	.type		$str$23,@object
	.size		$str$23,(__unnamed_1 - $str$23)
$str$23:
        /*0012*/ 	.byte	0x2f, 0x74, 0x6d, 0x70, 0x2f, 0x63, 0x75, 0x74, 0x6c, 0x61, 0x73, 0x73, 0x5f, 0x73, 0x77, 0x65
        /*0022*/ 	.byte	0x65, 0x70, 0x5f, 0x73, 0x72, 0x63, 0x2f, 0x69, 0x6e, 0x63, 0x6c, 0x75, 0x64, 0x65, 0x2f, 0x63
        /*0032*/ 	.byte	0x75, 0x74, 0x6c, 0x61, 0x73, 0x73, 0x2f, 0x67, 0x65, 0x6d, 0x6d, 0x2f, 0x63, 0x6f, 0x6c, 0x6c
        /*0042*/ 	.byte	0x65, 0x63, 0x74, 0x69, 0x76, 0x65, 0x2f, 0x73, 0x6d, 0x39, 0x30, 0x5f, 0x6d, 0x6d, 0x61, 0x5f
        /*0052*/ 	.byte	0x74, 0x6d, 0x61, 0x5f, 0x67, 0x6d, 0x6d, 0x61, 0x5f, 0x73, 0x73, 0x5f, 0x77, 0x61, 0x72, 0x70
        /*0062*/ 	.byte	0x73, 0x70, 0x65, 0x63, 0x69, 0x61, 0x6c, 0x69, 0x7a, 0x65, 0x64, 0x2e, 0x68, 0x70, 0x70, 0x00
	.type		__unnamed_1,@object
	.size		__unnamed_1,(.L_0 - __unnamed_1)
__unnamed_1:
        /*0072*/ 	.byte	0x76, 0x6f, 0x69, 0x64, 0x20, 0x63, 0x75, 0x74, 0x6c, 0x61, 0x73, 0x73, 0x3a, 0x3a, 0x67, 0x65
        /* <DEDUP_REMOVED lines=180> */
        /*0bc2*/ 	.byte	0x65, 0x3a, 0x3a, 0x69, 0x64, 0x65, 0x6e, 0x74, 0x69, 0x74, 0x79, 0x5d, 0x00
.L_0:


//--------------------- .nv.shared._ZN7cutlass13device_kernelINS_4gemm6kernel13GemmUniversalIN4cute5tupleIJiiiiEEENS1_10collective13CollectiveMmaINS1_34MainloopSm90TmaGmmaWarpSpecializedILi2ENS5_IJNS4_1CILi1EEENSA_ILi8EEESB_EEENS1_32KernelTmaWarpSpecializedPingpongEEENS5_IJNSA_ILi64EEENSA_ILi256EEENSA_ILi128EEEEEENS_10bfloat16_tENS5_IJlSB_lEEESK_SL_NS4_8TiledMMAINS4_8MMA_AtomIJNS4_4SM904GMMA28MMA_64x256x16_F32BF16BF16_SSILNSP_5MajorE0ELSR_0ELNSP_7ScaleInE1ELSS_1EEEEEENS4_6LayoutINS5_IJSB_SB_SB_EEENS5_IJNSA_ILi0EEESX_SX_EEEEENS5_IJNS4_10UnderscoreES10_S10_EEEEENS4_23SM90_TMA_LOAD_MULTICASTENS4_14ComposedLayoutINS4_7SwizzleILi3ELi4ELi3EEENS4_18smem_ptr_flag_bitsILi16EEENSV_INS5_IJSC_SG_EEENS5_IJSG_SB_EEEEEEEvNS4_8identityENS4_13SM90_TMA_LOADES1C_vS1D_EENS_8epilogue10collective6detail29Sm90TmaWarpSpecializedAdapterINS1H_15DefaultEpilogueISK_SL_SL_NS1G_6thread17LinearCombinationISK_Li1EffLNS1L_9ScaleType4KindE0ELNS_15FloatRoundStyleE2ESK_EENS1_15EpilogueDefaultEEEEEvvEEEEvNT_6ParamsE --------------------------
	.section	.nv.shared._ZN7cutlass13device_kernelINS_4gemm6kernel13GemmUniversalIN4cute5tupleIJiiiiEEENS1_10collective13CollectiveMmaINS1_34MainloopSm90TmaGmmaWarpSpecializedILi2ENS5_IJNS4_1CILi1EEENSA_ILi8EEESB_EEENS1_32KernelTmaWarpSpecializedPingpongEEENS5_IJNSA_ILi64EEENSA_ILi256EEENSA_ILi128EEEEEENS_10bfloat16_tENS5_IJlSB_lEEESK_SL_NS4_8TiledMMAINS4_8MMA_AtomIJNS4_4SM904GMMA28MMA_64x256x16_F32BF16BF16_SSILNSP_5MajorE0ELSR_0ELNSP_7ScaleInE1ELSS_1EEEEEENS4_6LayoutINS5_IJSB_SB_SB_EEENS5_IJNSA_ILi0EEESX_SX_EEEEENS5_IJNS4_10UnderscoreES10_S10_EEEEENS4_23SM90_TMA_LOAD_MULTICASTENS4_14ComposedLayoutINS4_7SwizzleILi3ELi4ELi3EEENS4_18smem_ptr_flag_bitsILi16EEENSV_INS5_IJSC_SG_EEENS5_IJSG_SB_EEEEEEEvNS4_8identityENS4_13SM90_TMA_LOADES1C_vS1D_EENS_8epilogue10collective6detail29Sm90TmaWarpSpecializedAdapterINS1H_15DefaultEpilogueISK_SL_SL_NS1G_6thread17LinearCombinationISK_Li1EffLNS1L_9ScaleType4KindE0ELNS_15FloatRoundStyleE2ESK_EENS1_15EpilogueDefaultEEEEEvvEEEEvNT_6ParamsE,"aw",@nobits
	.sectionflags	@""
	.align	16
	.zero		1024


//--------------------- .nv.shared.reserved.0     --------------------------
	.section	.nv.shared.reserved.0,"aw",@nobits
	.weak		__nv_reservedSMEM_offset_0_alias
	.size		__nv_reservedSMEM_offset_0_alias, 0, 0
	.other		__nv_reservedSMEM_offset_0_alias,@"STO_CUDA_RESERVED_SHARED STV_DEFAULT"
__nv_reservedSMEM_offset_0_alias:
	.zero		0


//--------------------- .nv.global                --------------------------
	.section	.nv.global,"aw",@nobits
.nv.global:
	.type		_ZN40_INTERNAL_492ad171_4_k_cu_ced64b97_290654cute1_E,@object
	.size		_ZN40_INTERNAL_492ad171_4_k_cu_ced64b97_290654cute1_E,(_ZN40_INTERNAL_492ad171_4_k_cu_ced64b97_290654cuda3std3__45__cpo6cbeginE - _ZN40_INTERNAL_492ad171_4_k_cu_ced64b97_290654cute1_E)
_ZN40_INTERNAL_492ad171_4_k_cu_ced64b97_290654cute1_E:
	.zero		1
	.type		_ZN40_INTERNAL_492ad171_4_k_cu_ced64b97_290654cuda3std3__45__cpo6cbeginE,@object
	.size		_ZN40_INTERNAL_492ad171_4_k_cu_ced64b97_290654cuda3std3__45__cpo6cbeginE,(_ZN40_INTERNAL_492ad171_4_k_cu_ced64b97_290654cuda3std3__48in_placeE - _ZN40_INTERNAL_492ad171_4_k_cu_ced64b97_290654cuda3std3__45__cpo6cbeginE)
_ZN40_INTERNAL_492ad171_4_k_cu_ced64b97_290654cuda3std3__45__cpo6cbeginE:
	.zero		1
	.type		_ZN40_INTERNAL_492ad171_4_k_cu_ced64b97_290654cuda3std3__48in_placeE,@object
	.size		_ZN40_INTERNAL_492ad171_4_k_cu_ced64b97_290654cuda3std3__48in_placeE,(_ZN40_INTERNAL_492ad171_4_k_cu_ced64b97_290654cuda3std6ranges3__45__cpo9iter_moveE - _ZN40_INTERNAL_492ad171_4_k_cu_ced64b97_290654cuda3std3__48in_placeE)
_ZN40_INTERNAL_492ad171_4_k_cu_ced64b97_290654cuda3std3__48in_placeE:
	.zero		1
	.type		_ZN40_INTERNAL_492ad171_4_k_cu_ced64b97_290654cuda3std6ranges3__45__cpo9iter_moveE,@object
	.size		_ZN40_INTERNAL_492ad171_4_k_cu_ced64b97_290654cuda3std6ranges3__45__cpo9iter_moveE,(_ZN40_INTERNAL_492ad171_4_k_cu_ced64b97_290654cuda3std3__45__cpo5beginE - _ZN40_INTERNAL_492ad171_4_k_cu_ced64b97_290654cuda3std6ranges3__45__cpo9iter_moveE)
_ZN40_INTERNAL_492ad171_4_k_cu_ced64b97_290654cuda3std6ranges3__45__cpo9iter_moveE:
	.zero		1
	.type		_ZN40_INTERNAL_492ad171_4_k_cu_ced64b97_290654cuda3std3__45__cpo5beginE,@object
	.size		_ZN40_INTERNAL_492ad171_4_k_cu_ced64b97_290654cuda3std3__45__cpo5beginE,(_ZN40_INTERNAL_492ad171_4_k_cu_ced64b97_290654cuda3std3__442_GLOBAL__N__492ad171_4_k_cu_ced64b97_290656ignoreE - _ZN40_INTERNAL_492ad171_4_k_cu_ced64b97_290654cuda3std3__45__cpo5beginE)
_ZN40_INTERNAL_492ad171_4_k_cu_ced64b97_290654cuda3std3__45__cpo5beginE:
	.zero		1
	.type		_ZN40_INTERNAL_492ad171_4_k_cu_ced64b97_290654cuda3std3__442_GLOBAL__N__492ad171_4_k_cu_ced64b97_290656ignoreE,@object
	.size		_ZN40_INTERNAL_492ad171_4_k_cu_ced64b97_290654cuda3std3__442_GLOBAL__N__492ad171_4_k_cu_ced64b97_290656ignoreE,(_ZN40_INTERNAL_492ad171_4_k_cu_ced64b97_290654cute7productE - _ZN40_INTERNAL_492ad171_4_k_cu_ced64b97_290654cuda3std3__442_GLOBAL__N__492ad171_4_k_cu_ced64b97_290656ignoreE)
_ZN40_INTERNAL_492ad171_4_k_cu_ced64b97_290654cuda3std3__442_GLOBAL__N__492ad171_4_k_cu_ced64b97_290656ignoreE:
	.zero		1
	.type		_ZN40_INTERNAL_492ad171_4_k_cu_ced64b97_290654cute7productE,@object
	.size		_ZN40_INTERNAL_492ad171_4_k_cu_ced64b97_290654cute7productE,(_ZN40_INTERNAL_492ad171_4_k_cu_ced64b97_290654cuda3std3__45__cpo3endE - _ZN40_INTERNAL_492ad171_4_k_cu_ced64b97_290654cute7productE)
_ZN40_INTERNAL_492ad171_4_k_cu_ced64b97_290654cute7productE:
	.zero		1
	.type		_ZN40_INTERNAL_492ad171_4_k_cu_ced64b97_290654cuda3std3__45__cpo3endE,@object
	.size		_ZN40_INTERNAL_492ad171_4_k_cu_ced64b97_290654cuda3std3__45__cpo3endE,(_ZN40_INTERNAL_492ad171_4_k_cu_ced64b97_290654cuda3std3__419piecewise_constructE - _ZN40_INTERNAL_492ad171_4_k_cu_ced64b97_290654cuda3std3__45__cpo3endE)
_ZN40_INTERNAL_492ad171_4_k_cu_ced64b97_290654cuda3std3__45__cpo3endE:
	.zero		1
	.type		_ZN40_INTERNAL_492ad171_4_k_cu_ced64b97_290654cuda3std3__419piecewise_constructE,@object
	.size		_ZN40_INTERNAL_492ad171_4_k_cu_ced64b97_290654cuda3std3__419piecewise_constructE,(_ZN40_INTERNAL_492ad171_4_k_cu_ced64b97_290654cuda3std3__45__cpo4cendE - _ZN40_INTERNAL_492ad171_4_k_cu_ced64b97_290654cuda3std3__419piecewise_constructE)
_ZN40_INTERNAL_492ad171_4_k_cu_ced64b97_290654cuda3std3__419piecewise_constructE:
	.zero		1
	.type		_ZN40_INTERNAL_492ad171_4_k_cu_ced64b97_290654cuda3std3__45__cpo4cendE,@object
	.size		_ZN40_INTERNAL_492ad171_4_k_cu_ced64b97_290654cuda3std3__45__cpo4cendE,(_ZN40_INTERNAL_492ad171_4_k_cu_ced64b97_290654cuda3std6ranges3__45__cpo4swapE - _ZN40_INTERNAL_492ad171_4_k_cu_ced64b97_290654cuda3std3__45__cpo4cendE)
_ZN40_INTERNAL_492ad171_4_k_cu_ced64b97_290654cuda3std3__45__cpo4cendE:
	.zero		1
	.type		_ZN40_INTERNAL_492ad171_4_k_cu_ced64b97_290654cuda3std6ranges3__45__cpo4swapE,@object
	.size		_ZN40_INTERNAL_492ad171_4_k_cu_ced64b97_290654cuda3std6ranges3__45__cpo4swapE,(.L_8 - _ZN40_INTERNAL_492ad171_4_k_cu_ced64b97_290654cuda3std6ranges3__45__cpo4swapE)
_ZN40_INTERNAL_492ad171_4_k_cu_ced64b97_290654cuda3std6ranges3__45__cpo4swapE:
	.zero		1
.L_8:


//--------------------- .nv.constant0._ZN7cutlass13device_kernelINS_4gemm6kernel13GemmUniversalIN4cute5tupleIJiiiiEEENS1_10collective13CollectiveMmaINS1_34MainloopSm90TmaGmmaWarpSpecializedILi2ENS5_IJNS4_1CILi1EEENSA_ILi8EEESB_EEENS1_32KernelTmaWarpSpecializedPingpongEEENS5_IJNSA_ILi64EEENSA_ILi256EEENSA_ILi128EEEEEENS_10bfloat16_tENS5_IJlSB_lEEESK_SL_NS4_8TiledMMAINS4_8MMA_AtomIJNS4_4SM904GMMA28MMA_64x256x16_F32BF16BF16_SSILNSP_5MajorE0ELSR_0ELNSP_7ScaleInE1ELSS_1EEEEEENS4_6LayoutINS5_IJSB_SB_SB_EEENS5_IJNSA_ILi0EEESX_SX_EEEEENS5_IJNS4_10UnderscoreES10_S10_EEEEENS4_23SM90_TMA_LOAD_MULTICASTENS4_14ComposedLayoutINS4_7SwizzleILi3ELi4ELi3EEENS4_18smem_ptr_flag_bitsILi16EEENSV_INS5_IJSC_SG_EEENS5_IJSG_SB_EEEEEEEvNS4_8identityENS4_13SM90_TMA_LOADES1C_vS1D_EENS_8epilogue10collective6detail29Sm90TmaWarpSpecializedAdapterINS1H_15DefaultEpilogueISK_SL_SL_NS1G_6thread17LinearCombinationISK_Li1EffLNS1L_9ScaleType4KindE0ELNS_15FloatRoundStyleE2ESK_EENS1_15EpilogueDefaultEEEEEvvEEEEvNT_6ParamsE --------------------------
	.section	.nv.constant0._ZN7cutlass13device_kernelINS_4gemm6kernel13GemmUniversalIN4cute5tupleIJiiiiEEENS1_10collective13CollectiveMmaINS1_34MainloopSm90TmaGmmaWarpSpecializedILi2ENS5_IJNS4_1CILi1EEENSA_ILi8EEESB_EEENS1_32KernelTmaWarpSpecializedPingpongEEENS5_IJNSA_ILi64EEENSA_ILi256EEENSA_ILi128EEEEEENS_10bfloat16_tENS5_IJlSB_lEEESK_SL_NS4_8TiledMMAINS4_8MMA_AtomIJNS4_4SM904GMMA28MMA_64x256x16_F32BF16BF16_SSILNSP_5MajorE0ELSR_0ELNSP_7ScaleInE1ELSS_1EEEEEENS4_6LayoutINS5_IJSB_SB_SB_EEENS5_IJNSA_ILi0EEESX_SX_EEEEENS5_IJNS4_10UnderscoreES10_S10_EEEEENS4_23SM90_TMA_LOAD_MULTICASTENS4_14ComposedLayoutINS4_7SwizzleILi3ELi4ELi3EEENS4_18smem_ptr_flag_bitsILi16EEENSV_INS5_IJSC_SG_EEENS5_IJSG_SB_EEEEEEEvNS4_8identityENS4_13SM90_TMA_LOADES1C_vS1D_EENS_8epilogue10collective6detail29Sm90TmaWarpSpecializedAdapterINS1H_15DefaultEpilogueISK_SL_SL_NS1G_6thread17LinearCombinationISK_Li1EffLNS1L_9ScaleType4KindE0ELNS_15FloatRoundStyleE2ESK_EENS1_15EpilogueDefaultEEEEEvvEEEEvNT_6ParamsE,"a",@progbits
	.sectionflags	@""
	.align	4
.nv.constant0._ZN7cutlass13device_kernelINS_4gemm6kernel13GemmUniversalIN4cute5tupleIJiiiiEEENS1_10collective13CollectiveMmaINS1_34MainloopSm90TmaGmmaWarpSpecializedILi2ENS5_IJNS4_1CILi1EEENSA_ILi8EEESB_EEENS1_32KernelTmaWarpSpecializedPingpongEEENS5_IJNSA_ILi64EEENSA_ILi256EEENSA_ILi128EEEEEENS_10bfloat16_tENS5_IJlSB_lEEESK_SL_NS4_8TiledMMAINS4_8MMA_AtomIJNS4_4SM904GMMA28MMA_64x256x16_F32BF16BF16_SSILNSP_5MajorE0ELSR_0ELNSP_7ScaleInE1ELSS_1EEEEEENS4_6LayoutINS5_IJSB_SB_SB_EEENS5_IJNSA_ILi0EEESX_SX_EEEEENS5_IJNS4_10UnderscoreES10_S10_EEEEENS4_23SM90_TMA_LOAD_MULTICASTENS4_14ComposedLayoutINS4_7SwizzleILi3ELi4ELi3EEENS4_18smem_ptr_flag_bitsILi16EEENSV_INS5_IJSC_SG_EEENS5_IJSG_SB_EEEEEEEvNS4_8identityENS4_13SM90_TMA_LOADES1C_vS1D_EENS_8epilogue10collective6detail29Sm90TmaWarpSpecializedAdapterINS1H_15DefaultEpilogueISK_SL_SL_NS1G_6thread17LinearCombinationISK_Li1EffLNS1L_9ScaleType4KindE0ELNS_15FloatRoundStyleE2ESK_EENS1_15EpilogueDefaultEEEEEvvEEEEvNT_6ParamsE:
	.zero		1664


//--------------------- SYMBOLS --------------------------

	.type		.nv.reservedSmem.offset0,@object
	.size		.nv.reservedSmem.offset0,0x4
	.type		__assertfail,@function
